	.target	sm_90a

	.elftype	@"ET_EXEC"


//--------------------- .note.nv.tkinfo           --------------------------
	.section	.note.nv.tkinfo,"",@"SHT_NOTE"
	.sectionflags	@"SHF_NOTE_NV_TKINFO"
	.tkinfo
        /*0018*/ 	.word	0x00000002
        /*0030*/ 	.string	""
        /*0030*/ 	.string	"ptxas"
        /*0030*/ 	.string	"Cuda compilation tools, release 13.0, V13.0.88"
        /*0030*/ 	.string	"Build cuda_13.0.r13.0/compiler.36424714_0"
        /*0030*/ 	.string	"-arch sm_90a -m 64 "



//--------------------- .note.nv.cuinfo           --------------------------
	.section	.note.nv.cuinfo,"",@"SHT_NOTE"
	.sectionflags	@"SHF_NOTE_NV_CUINFO"
        /*0018*/ 	.short	0x0002
        /*001a*/ 	.short	0x005a
        /*001c*/ 	.short	0x0082
	.zero		2


//--------------------- .nv.info                  --------------------------
	.section	.nv.info,"",@"SHT_CUDA_INFO"
	.align	4


	//----- nvinfo : EIATTR_REGCOUNT
	.align		4
        /*0000*/ 	.byte	0x04, 0x2f
        /*0002*/ 	.short	(.L_15 - .L_14)
	.align		4
.L_14:
        /*0004*/ 	.word	index@(_ZN7cutlass13device_kernelINS_4gemm6kernel13GemmUniversalIN4cute5tupleIJiiiiEEENS1_10collective13CollectiveMmaINS1_37MainloopSm90TmaGmmaWarpSpecializedFP8ILi17ENS5_IJNS4_1CILi1EEESB_SB_EEENS1_35KernelTmaWarpSpecializedCooperativeEEENS5_IJNSA_ILi128EEENSA_ILi64EEESG_EEENS_12float_e4m3_tENS5_IJlSB_lEEESI_SJ_NS4_8TiledMMAINS4_8MMA_AtomIJNS4_4SM904GMMA30MMA_64x64x32_F32E4M3E4M3_SS_TNILNSN_7ScaleInE1ELSP_1EEEEEENS4_6LayoutINS5_IJNSA_ILi2EEESB_SB_EEENS5_IJSB_NSA_ILi0EEESV_EEEEENS5_IJNS4_10UnderscoreESY_SY_EEEEENS4_13SM90_TMA_LOADENS4_14ComposedLayoutINS4_7SwizzleILi2ELi4ELi3EEENS4_18smem_ptr_flag_bitsILi8EEENSS_INS5_IJNSA_ILi8EEESG_EEENS5_IJSG_SB_EEEEEEEvNS4_8identityES11_S1B_vS1C_EENS_8epilogue10collective18CollectiveEpilogueINS1E_22Sm90TmaWarpSpecializedILi2ELi2ELi16ELb0ELb0EEEJSH_NS5_IJSF_NSA_ILi32EEEEEESI_SJ_SI_SJ_NS1E_6fusion15FusionCallbacksIS1I_NS1L_13LinCombEltActINS1E_6thread4GELUESI_fSI_fLNS_15FloatRoundStyleE2EEESH_S1K_JEEES11_NS12_INS13_ILi1ELi4ELi3EEES16_NSS_INS5_IJS17_S1J_EEENS5_IJS1J_SB_EEEEEEENS4_39AutoVectorizingCopyWithAssumedAlignmentILi128EEENS4_14SM90_TMA_STOREES1X_S1Z_NS4_9Copy_AtomIJNS4_17SM90_U32x4_STSM_NENS_6half_tEEEEvEEEvvEEEEvNT_6ParamsE)
        /*0008*/ 	.word	0x000000a8


	//----- nvinfo : EIATTR_FRAME_SIZE
	.align		4
.L_15:
        /*000c*/ 	.byte	0x04, 0x11
        /*000e*/ 	.short	(.L_17 - .L_16)
	.align		4
.L_16:
        /*0010*/ 	.word	index@(_ZN7cutlass13device_kernelINS_4gemm6kernel13GemmUniversalIN4cute5tupleIJiiiiEEENS1_10collective13CollectiveMmaINS1_37MainloopSm90TmaGmmaWarpSpecializedFP8ILi17ENS5_IJNS4_1CILi1EEESB_SB_EEENS1_35KernelTmaWarpSpecializedCooperativeEEENS5_IJNSA_ILi128EEENSA_ILi64EEESG_EEENS_12float_e4m3_tENS5_IJlSB_lEEESI_SJ_NS4_8TiledMMAINS4_8MMA_AtomIJNS4_4SM904GMMA30MMA_64x64x32_F32E4M3E4M3_SS_TNILNSN_7ScaleInE1ELSP_1EEEEEENS4_6LayoutINS5_IJNSA_ILi2EEESB_SB_EEENS5_IJSB_NSA_ILi0EEESV_EEEEENS5_IJNS4_10UnderscoreESY_SY_EEEEENS4_13SM90_TMA_LOADENS4_14ComposedLayoutINS4_7SwizzleILi2ELi4ELi3EEENS4_18smem_ptr_flag_bitsILi8EEENSS_INS5_IJNSA_ILi8EEESG_EEENS5_IJSG_SB_EEEEEEEvNS4_8identityES11_S1B_vS1C_EENS_8epilogue10collective18CollectiveEpilogueINS1E_22Sm90TmaWarpSpecializedILi2ELi2ELi16ELb0ELb0EEEJSH_NS5_IJSF_NSA_ILi32EEEEEESI_SJ_SI_SJ_NS1E_6fusion15FusionCallbacksIS1I_NS1L_13LinCombEltActINS1E_6thread4GELUESI_fSI_fLNS_15FloatRoundStyleE2EEESH_S1K_JEEES11_NS12_INS13_ILi1ELi4ELi3EEES16_NSS_INS5_IJS17_S1J_EEENS5_IJS1J_SB_EEEEEEENS4_39AutoVectorizingCopyWithAssumedAlignmentILi128EEENS4_14SM90_TMA_STOREES1X_S1Z_NS4_9Copy_AtomIJNS4_17SM90_U32x4_STSM_NENS_6half_tEEEEvEEEvvEEEEvNT_6ParamsE)
        /*0014*/ 	.word	0x00000000


	//----- nvinfo : EIATTR_MIN_STACK_SIZE
	.align		4
.L_17:
        /*0018*/ 	.byte	0x04, 0x12
        /*001a*/ 	.short	(.L_19 - .L_18)
	.align		4
.L_18:
        /*001c*/ 	.word	index@(_ZN7cutlass13device_kernelINS_4gemm6kernel13GemmUniversalIN4cute5tupleIJiiiiEEENS1_10collective13CollectiveMmaINS1_37MainloopSm90TmaGmmaWarpSpecializedFP8ILi17ENS5_IJNS4_1CILi1EEESB_SB_EEENS1_35KernelTmaWarpSpecializedCooperativeEEENS5_IJNSA_ILi128EEENSA_ILi64EEESG_EEENS_12float_e4m3_tENS5_IJlSB_lEEESI_SJ_NS4_8TiledMMAINS4_8MMA_AtomIJNS4_4SM904GMMA30MMA_64x64x32_F32E4M3E4M3_SS_TNILNSN_7ScaleInE1ELSP_1EEEEEENS4_6LayoutINS5_IJNSA_ILi2EEESB_SB_EEENS5_IJSB_NSA_ILi0EEESV_EEEEENS5_IJNS4_10UnderscoreESY_SY_EEEEENS4_13SM90_TMA_LOADENS4_14ComposedLayoutINS4_7SwizzleILi2ELi4ELi3EEENS4_18smem_ptr_flag_bitsILi8EEENSS_INS5_IJNSA_ILi8EEESG_EEENS5_IJSG_SB_EEEEEEEvNS4_8identityES11_S1B_vS1C_EENS_8epilogue10collective18CollectiveEpilogueINS1E_22Sm90TmaWarpSpecializedILi2ELi2ELi16ELb0ELb0EEEJSH_NS5_IJSF_NSA_ILi32EEEEEESI_SJ_SI_SJ_NS1E_6fusion15FusionCallbacksIS1I_NS1L_13LinCombEltActINS1E_6thread4GELUESI_fSI_fLNS_15FloatRoundStyleE2EEESH_S1K_JEEES11_NS12_INS13_ILi1ELi4ELi3EEES16_NSS_INS5_IJS17_S1J_EEENS5_IJS1J_SB_EEEEEEENS4_39AutoVectorizingCopyWithAssumedAlignmentILi128EEENS4_14SM90_TMA_STOREES1X_S1Z_NS4_9Copy_AtomIJNS4_17SM90_U32x4_STSM_NENS_6half_tEEEEvEEEvvEEEEvNT_6ParamsE)
        /*0020*/ 	.word	0x00000000
.L_19:


//--------------------- .nv.compat                --------------------------
	.section	.nv.compat,"",@"SHT_CUDA_COMPAT_INFO"
	.align	4
        /*0000*/ 	.byte	0x02, 0x09, 0x01, 0x00, 0x02, 0x02, 0x04, 0x00, 0x02, 0x05, 0x05, 0x00, 0x03, 0x07, 0x01, 0x01
        /*0010*/ 	.byte	0x02, 0x03, 0x01, 0x00, 0x02, 0x06, 0x01, 0x00, 0x04, 0x0b, 0x08, 0x00, 0x00, 0x00, 0x00, 0x00
        /*0020*/ 	.byte	0x00, 0x00, 0x00, 0x00


//--------------------- .nv.info._ZN7cutlass13device_kernelINS_4gemm6kernel13GemmUniversalIN4cute5tupleIJiiiiEEENS1_10collective13CollectiveMmaINS1_37MainloopSm90TmaGmmaWarpSpecializedFP8ILi17ENS5_IJNS4_1CILi1EEESB_SB_EEENS1_35KernelTmaWarpSpecializedCooperativeEEENS5_IJNSA_ILi128EEENSA_ILi64EEESG_EEENS_12float_e4m3_tENS5_IJlSB_lEEESI_SJ_NS4_8TiledMMAINS4_8MMA_AtomIJNS4_4SM904GMMA30MMA_64x64x32_F32E4M3E4M3_SS_TNILNSN_7ScaleInE1ELSP_1EEEEEENS4_6LayoutINS5_IJNSA_ILi2EEESB_SB_EEENS5_IJSB_NSA_ILi0EEESV_EEEEENS5_IJNS4_10UnderscoreESY_SY_EEEEENS4_13SM90_TMA_LOADENS4_14ComposedLayoutINS4_7SwizzleILi2ELi4ELi3EEENS4_18smem_ptr_flag_bitsILi8EEENSS_INS5_IJNSA_ILi8EEESG_EEENS5_IJSG_SB_EEEEEEEvNS4_8identityES11_S1B_vS1C_EENS_8epilogue10collective18CollectiveEpilogueINS1E_22Sm90TmaWarpSpecializedILi2ELi2ELi16ELb0ELb0EEEJSH_NS5_IJSF_NSA_ILi32EEEEEESI_SJ_SI_SJ_NS1E_6fusion15FusionCallbacksIS1I_NS1L_13LinCombEltActINS1E_6thread4GELUESI_fSI_fLNS_15FloatRoundStyleE2EEESH_S1K_JEEES11_NS12_INS13_ILi1ELi4ELi3EEES16_NSS_INS5_IJS17_S1J_EEENS5_IJS1J_SB_EEEEEEENS4_39AutoVectorizingCopyWithAssumedAlignmentILi128EEENS4_14SM90_TMA_STOREES1X_S1Z_NS4_9Copy_AtomIJNS4_17SM90_U32x4_STSM_NENS_6half_tEEEEvEEEvvEEEEvNT_6ParamsE --------------------------
	.section	.nv.info._ZN7cutlass13device_kernelINS_4gemm6kernel13GemmUniversalIN4cute5tupleIJiiiiEEENS1_10collective13CollectiveMmaINS1_37MainloopSm90TmaGmmaWarpSpecializedFP8ILi17ENS5_IJNS4_1CILi1EEESB_SB_EEENS1_35KernelTmaWarpSpecializedCooperativeEEENS5_IJNSA_ILi128EEENSA_ILi64EEESG_EEENS_12float_e4m3_tENS5_IJlSB_lEEESI_SJ_NS4_8TiledMMAINS4_8MMA_AtomIJNS4_4SM904GMMA30MMA_64x64x32_F32E4M3E4M3_SS_TNILNSN_7ScaleInE1ELSP_1EEEEEENS4_6LayoutINS5_IJNSA_ILi2EEESB_SB_EEENS5_IJSB_NSA_ILi0EEESV_EEEEENS5_IJNS4_10UnderscoreESY_SY_EEEEENS4_13SM90_TMA_LOADENS4_14ComposedLayoutINS4_7SwizzleILi2ELi4ELi3EEENS4_18smem_ptr_flag_bitsILi8EEENSS_INS5_IJNSA_ILi8EEESG_EEENS5_IJSG_SB_EEEEEEEvNS4_8identityES11_S1B_vS1C_EENS_8epilogue10collective18CollectiveEpilogueINS1E_22Sm90TmaWarpSpecializedILi2ELi2ELi16ELb0ELb0EEEJSH_NS5_IJSF_NSA_ILi32EEEEEESI_SJ_SI_SJ_NS1E_6fusion15FusionCallbacksIS1I_NS1L_13LinCombEltActINS1E_6thread4GELUESI_fSI_fLNS_15FloatRoundStyleE2EEESH_S1K_JEEES11_NS12_INS13_ILi1ELi4ELi3EEES16_NSS_INS5_IJS17_S1J_EEENS5_IJS1J_SB_EEEEEEENS4_39AutoVectorizingCopyWithAssumedAlignmentILi128EEENS4_14SM90_TMA_STOREES1X_S1Z_NS4_9Copy_AtomIJNS4_17SM90_U32x4_STSM_NENS_6half_tEEEEvEEEvvEEEEvNT_6ParamsE,"",@"SHT_CUDA_INFO"
	.sectionflags	@""
	.align	4


	//----- nvinfo : EIATTR_CUDA_API_VERSION
	.align		4
        /*0000*/ 	.byte	0x04, 0x37
        /*0002*/ 	.short	(.L_21 - .L_20)
.L_20:
        /*0004*/ 	.word	0x00000082


	//----- nvinfo : EIATTR_KPARAM_INFO
	.align		4
.L_21:
        /*0008*/ 	.byte	0x04, 0x17
        /*000a*/ 	.short	(.L_23 - .L_22)
.L_22:
        /*000c*/ 	.word	0x00000000
        /*0010*/ 	.short	0x0000
        /*0012*/ 	.short	0x0070
        /*0014*/ 	.byte	0x00, 0xf0, 0x01, 0x1c


	//----- nvinfo : EIATTR_SPARSE_MMA_MASK
	.align		4
.L_23:
        /*0018*/ 	.byte	0x03, 0x50
        /*001a*/ 	.short	0x0000


	//----- nvinfo : EIATTR_MAXREG_COUNT
	.align		4
        /*001c*/ 	.byte	0x03, 0x1b
        /*001e*/ 	.short	0x00a8


	//----- nvinfo : EIATTR_NUM_BARRIERS
	.align		4
        /*0020*/ 	.byte	0x02, 0x4c
        /*0022*/ 	.byte	0x02
	.zero		1


	//----- nvinfo : EIATTR_EXTERNS
	.align		4
        /*0024*/ 	.byte	0x04, 0x0f
        /*0026*/ 	.short	(.L_25 - .L_24)


	//   ....[0]....
	.align		4
.L_24:
        /*0028*/ 	.word	index@(__assertfail)


	//----- nvinfo : EIATTR_MERCURY_ISA_VERSION
	.align		4
.L_25:
        /*002c*/ 	.byte	0x03, 0x5f
        /*002e*/ 	.short	0x0101


	//----- nvinfo : EIATTR_INT_WARP_WIDE_INSTR_OFFSETS
	.align		4
        /*0030*/ 	.byte	0x04, 0x31
        /*0032*/ 	.short	(.L_27 - .L_26)


	//   ....[0]....
.L_26:
        /*0034*/ 	.word	0x00000a40


	//   ....[1]....
        /*0038*/ 	.word	0x00000a50


	//   ....[2]....
        /*003c*/ 	.word	0x00000ad0


	//----- nvinfo : EIATTR_COOP_GROUP_MASK_REGIDS
	.align		4
.L_27:
        /*0040*/ 	.byte	0x04, 0x29
        /*0042*/ 	.short	(.L_29 - .L_28)


	//   ....[0]....
.L_28:
        /*0044*/ 	.word	0xffffffff


	//   ....[1]....
        /*0048*/ 	.word	0xffffffff


	//   ....[2]....
        /*004c*/ 	.word	0xffffffff


	//   ....[3]....
        /*0050*/ 	.word	0xffffffff


	//   ....[4]....
        /*0054*/ 	.word	0xffffffff


	//   ....[5]....
        /*0058*/ 	.word	0xffffffff


	//----- nvinfo : EIATTR_COOP_GROUP_INSTR_OFFSETS
	.align		4
.L_29:
        /*005c*/ 	.byte	0x04, 0x28
        /*005e*/ 	.short	(.L_31 - .L_30)


	//   ....[0]....
.L_30:
        /*0060*/ 	.word	0x00000070


	//   ....[1]....
        /*0064*/ 	.word	0x00000080


	//   ....[2]....
        /*0068*/ 	.word	0x00000440


	//   ....[3]....
        /*006c*/ 	.word	0x000007a0


	//   ....[4]....
        /*0070*/ 	.word	0x00000910


	//   ....[5]....
        /*0074*/ 	.word	0x000016c0


	//----- nvinfo : EIATTR_REG_RECONFIG
	.align		4
.L_31:
        /*0078*/ 	.byte	0x01, 0x54
	.zero		2


	//----- nvinfo : EIATTR_SYSCALL_OFFSETS
	.align		4
        /*007c*/ 	.byte	0x04, 0x46
        /*007e*/ 	.short	(.L_33 - .L_32)


	//   ....[0]....
.L_32:
        /*0080*/ 	.word	0x00002b20


	//   ....[1]....
        /*0084*/ 	.word	0x00002c60


	//----- nvinfo : EIATTR_MBARRIER_INSTR_OFFSETS
	.align		4
.L_33:
        /*0088*/ 	.byte	0x04, 0x39
        /*008a*/ 	.short	(.L_35 - .L_34)


	//   ....[0]....
.L_34:
        /*008c*/ 	.word	0x00000560
        /*0090*/ 	.word	0x000000ff
        /*0094*/ 	.word	0x00000000
        /*0098*/ 	.short	0x0100
        /*009a*/ 	.byte	0x08
	.zero		1


	//   ....[1]....
        /*009c*/ 	.word	0x00000570
        /*00a0*/ 	.word	0x000000ff
        /*00a4*/ 	.word	0x00000088
        /*00a8*/ 	.short	0x0100
        /*00aa*/ 	.byte	0x08
	.zero		1


	//   ....[2]....
        /*00ac*/ 	.word	0x00000580
        /*00b0*/ 	.word	0x000000ff
        /*00b4*/ 	.word	0x00000008
        /*00b8*/ 	.short	0x0100
        /*00ba*/ 	.byte	0x08
	.zero		1


	//   ....[3]....
        /*00bc*/ 	.word	0x00000590
        /*00c0*/ 	.word	0x000000ff
        /*00c4*/ 	.word	0x00000090
        /*00c8*/ 	.short	0x0100
        /*00ca*/ 	.byte	0x08
	.zero		1


	//   ....[4]....
        /*00cc*/ 	.word	0x000005a0
        /*00d0*/ 	.word	0x000000ff
        /*00d4*/ 	.word	0x00000010
        /*00d8*/ 	.short	0x0100
        /*00da*/ 	.byte	0x08
	.zero		1


	//   ....[5]....
        /*00dc*/ 	.word	0x000005b0
        /*00e0*/ 	.word	0x000000ff
        /*00e4*/ 	.word	0x00000098
        /*00e8*/ 	.short	0x0100
        /*00ea*/ 	.byte	0x08
	.zero		1


	//   ....[6]....
        /*00ec*/ 	.word	0x000005c0
        /*00f0*/ 	.word	0x000000ff
        /*00f4*/ 	.word	0x00000018
        /*00f8*/ 	.short	0x0100
        /*00fa*/ 	.byte	0x08
	.zero		1


	//   ....[7]....
        /*00fc*/ 	.word	0x000005d0
        /*0100*/ 	.word	0x000000ff
        /*0104*/ 	.word	0x000000a0
        /*0108*/ 	.short	0x0100
        /*010a*/ 	.byte	0x08
	.zero		1


	//   ....[8]....
        /*010c*/ 	.word	0x000005e0
        /*0110*/ 	.word	0x000000ff
        /*0114*/ 	.word	0x00000020
        /*0118*/ 	.short	0x0100
        /*011a*/ 	.byte	0x08
	.zero		1


	//   ....[9]....
        /*011c*/ 	.word	0x000005f0
        /*0120*/ 	.word	0x000000ff
        /*0124*/ 	.word	0x000000a8
        /*0128*/ 	.short	0x0100
        /*012a*/ 	.byte	0x08
	.zero		1


	//   ....[10]....
        /*012c*/ 	.word	0x00000600
        /*0130*/ 	.word	0x000000ff
        /*0134*/ 	.word	0x00000028
        /*0138*/ 	.short	0x0100
        /*013a*/ 	.byte	0x08
	.zero		1


	//   ....[11]....
        /*013c*/ 	.word	0x00000610
        /*0140*/ 	.word	0x000000ff
        /*0144*/ 	.word	0x000000b0
        /*0148*/ 	.short	0x0100
        /*014a*/ 	.byte	0x08
	.zero		1


	//   ....[12]....
        /*014c*/ 	.word	0x00000620
        /*0150*/ 	.word	0x000000ff
        /*0154*/ 	.word	0x00000030
        /*0158*/ 	.short	0x0100
        /*015a*/ 	.byte	0x08
	.zero		1


	//   ....[13]....
        /*015c*/ 	.word	0x00000630
        /*0160*/ 	.word	0x000000ff
        /*0164*/ 	.word	0x000000b8
        /*0168*/ 	.short	0x0100
        /*016a*/ 	.byte	0x08
	.zero		1


	//   ....[14]....
        /*016c*/ 	.word	0x00000640
        /*0170*/ 	.word	0x000000ff
        /*0174*/ 	.word	0x00000038
        /*0178*/ 	.short	0x0100
        /*017a*/ 	.byte	0x08
	.zero		1


	//   ....[15]....
        /*017c*/ 	.word	0x00000650
        /*0180*/ 	.word	0x000000ff
        /*0184*/ 	.word	0x000000c0
        /*0188*/ 	.short	0x0100
        /*018a*/ 	.byte	0x08
	.zero		1


	//   ....[16]....
        /*018c*/ 	.word	0x00000660
        /*0190*/ 	.word	0x000000ff
        /*0194*/ 	.word	0x00000040
        /*0198*/ 	.short	0x0100
        /*019a*/ 	.byte	0x08
	.zero		1


	//   ....[17]....
        /*019c*/ 	.word	0x00000670
        /*01a0*/ 	.word	0x000000ff
        /*01a4*/ 	.word	0x000000c8
        /*01a8*/ 	.short	0x0100
        /*01aa*/ 	.byte	0x08
	.zero		1


	//   ....[18]....
        /*01ac*/ 	.word	0x00000680
        /*01b0*/ 	.word	0x000000ff
        /*01b4*/ 	.word	0x00000048
        /*01b8*/ 	.short	0x0100
        /*01ba*/ 	.byte	0x08
	.zero		1


	//   ....[19]....
        /*01bc*/ 	.word	0x00000690
        /*01c0*/ 	.word	0x000000ff
        /*01c4*/ 	.word	0x000000d0
        /*01c8*/ 	.short	0x0100
        /*01ca*/ 	.byte	0x08
	.zero		1


	//   ....[20]....
        /*01cc*/ 	.word	0x000006a0
        /*01d0*/ 	.word	0x000000ff
        /*01d4*/ 	.word	0x00000050
        /*01d8*/ 	.short	0x0100
        /*01da*/ 	.byte	0x08
	.zero		1


	//   ....[21]....
        /*01dc*/ 	.word	0x000006b0
        /*01e0*/ 	.word	0x000000ff
        /*01e4*/ 	.word	0x000000d8
        /*01e8*/ 	.short	0x0100
        /*01ea*/ 	.byte	0x08
	.zero		1


	//   ....[22]....
        /*01ec*/ 	.word	0x000006c0
        /*01f0*/ 	.word	0x000000ff
        /*01f4*/ 	.word	0x00000058
        /*01f8*/ 	.short	0x0100
        /*01fa*/ 	.byte	0x08
	.zero		1


	//   ....[23]....
        /*01fc*/ 	.word	0x000006d0
        /*0200*/ 	.word	0x000000ff
        /*0204*/ 	.word	0x000000e0
        /*0208*/ 	.short	0x0100
        /*020a*/ 	.byte	0x08
	.zero		1


	//   ....[24]....
        /*020c*/ 	.word	0x000006e0
        /*0210*/ 	.word	0x000000ff
        /*0214*/ 	.word	0x00000060
        /*0218*/ 	.short	0x0100
        /*021a*/ 	.byte	0x08
	.zero		1


	//   ....[25]....
        /*021c*/ 	.word	0x000006f0
        /*0220*/ 	.word	0x000000ff
        /*0224*/ 	.word	0x000000e8
        /*0228*/ 	.short	0x0100
        /*022a*/ 	.byte	0x08
	.zero		1


	//   ....[26]....
        /*022c*/ 	.word	0x00000700
        /*0230*/ 	.word	0x000000ff
        /*0234*/ 	.word	0x00000068
        /*0238*/ 	.short	0x0100
        /*023a*/ 	.byte	0x08
	.zero		1


	//   ....[27]....
        /*023c*/ 	.word	0x00000710
        /*0240*/ 	.word	0x000000ff
        /*0244*/ 	.word	0x000000f0
        /*0248*/ 	.short	0x0100
        /*024a*/ 	.byte	0x08
	.zero		1


	//   ....[28]....
        /*024c*/ 	.word	0x00000720
        /*0250*/ 	.word	0x000000ff
        /*0254*/ 	.word	0x00000070
        /*0258*/ 	.short	0x0100
        /*025a*/ 	.byte	0x08
	.zero		1


	//   ....[29]....
        /*025c*/ 	.word	0x00000730
        /*0260*/ 	.word	0x000000ff
        /*0264*/ 	.word	0x000000f8
        /*0268*/ 	.short	0x0100
        /*026a*/ 	.byte	0x08
	.zero		1


	//   ....[30]....
        /*026c*/ 	.word	0x00000740
        /*0270*/ 	.word	0x000000ff
        /*0274*/ 	.word	0x00000078
        /*0278*/ 	.short	0x0100
        /*027a*/ 	.byte	0x08
	.zero		1


	//   ....[31]....
        /*027c*/ 	.word	0x00000750
        /*0280*/ 	.word	0x000000ff
        /*0284*/ 	.word	0x00000100
        /*0288*/ 	.short	0x0100
        /*028a*/ 	.byte	0x08
	.zero		1


	//   ....[32]....
        /*028c*/ 	.word	0x00000760
        /*0290*/ 	.word	0x000000ff
        /*0294*/ 	.word	0x00000080
        /*0298*/ 	.short	0x0100
        /*029a*/ 	.byte	0x08
	.zero		1


	//   ....[33]....
        /*029c*/ 	.word	0x00000770
        /*02a0*/ 	.word	0x000000ff
        /*02a4*/ 	.word	0x00000108
        /*02a8*/ 	.short	0x0100
        /*02aa*/ 	.byte	0x08
	.zero		1


	//   ....[34]....
        /*02ac*/ 	.word	0x000008c0
        /*02b0*/ 	.word	0x000000ff
        /*02b4*/ 	.word	0x00000110
        /*02b8*/ 	.short	0x0100
        /*02ba*/ 	.byte	0x08
	.zero		1


	//   ....[35]....
        /*02bc*/ 	.word	0x000008d0
        /*02c0*/ 	.word	0x000000ff
        /*02c4*/ 	.word	0x00000120
        /*02c8*/ 	.short	0x0100
        /*02ca*/ 	.byte	0x08
	.zero		1


	//   ....[36]....
        /*02cc*/ 	.word	0x000008e0
        /*02d0*/ 	.word	0x000000ff
        /*02d4*/ 	.word	0x00000118
        /*02d8*/ 	.short	0x0100
        /*02da*/ 	.byte	0x08
	.zero		1


	//   ....[37]....
        /*02dc*/ 	.word	0x000008f0
        /*02e0*/ 	.word	0x000000ff
        /*02e4*/ 	.word	0x00000128
        /*02e8*/ 	.short	0x0100
        /*02ea*/ 	.byte	0x08
	.zero		1


	//   ....[38]....
        /*02ec*/ 	.word	0x00000b70
        /*02f0*/ 	.word	0x000000ff
        /*02f4*/ 	.word	0x00000130
        /*02f8*/ 	.short	0x0100
        /*02fa*/ 	.byte	0x08
	.zero		1


	//   ....[39]....
        /*02fc*/ 	.word	0x00000bd0
        /*0300*/ 	.word	0x000000ff
        /*0304*/ 	.word	0x00000138
        /*0308*/ 	.short	0x0100
        /*030a*/ 	.byte	0x08
	.zero		1


	//   ....[40]....
        /*030c*/ 	.word	0x000019d0
        /*0310*/ 	.word	0x000000ff
        /*0314*/ 	.word	0x00000000
        /*0318*/ 	.short	0x010a
        /*031a*/ 	.byte	0x05
	.zero		1


	//   ....[41]....
        /*031c*/ 	.word	0x00001a10
        /*0320*/ 	.word	0x000000ff
        /*0324*/ 	.word	0x00000000
        /*0328*/ 	.short	0x010a
        /*032a*/ 	.byte	0x05
	.zero		1


	//   ....[42]....
        /*032c*/ 	.word	0x00002040
        /*0330*/ 	.word	0x000000ff
        /*0334*/ 	.word	0x00000000
        /*0338*/ 	.short	0x010a
        /*033a*/ 	.byte	0x08
	.zero		1


	//   ....[43]....
        /*033c*/ 	.word	0x00002080
        /*0340*/ 	.word	0x000000ff
        /*0344*/ 	.word	0x00000000
        /*0348*/ 	.short	0x010a
        /*034a*/ 	.byte	0x08
	.zero		1


	//   ....[44]....
        /*034c*/ 	.word	0x000024c0
        /*0350*/ 	.word	0x000000ff
        /*0354*/ 	.word	0x00000000
        /*0358*/ 	.short	0x0101
        /*035a*/ 	.byte	0x07
	.zero		1


	//   ....[45]....
        /*035c*/ 	.word	0x000028f0
        /*0360*/ 	.word	0x000000ff
        /*0364*/ 	.word	0x00000000
        /*0368*/ 	.short	0x0101
        /*036a*/ 	.byte	0x05
	.zero		1


	//   ....[46]....
        /*036c*/ 	.word	0x00003100
        /*0370*/ 	.word	0x0000000d
        /*0374*/ 	.word	0x00000110
        /*0378*/ 	.short	0x010a
        /*037a*/ 	.byte	0x3f
	.zero		1


	//   ....[47]....
        /*037c*/ 	.word	0x00003380
        /*0380*/ 	.word	0x00000006
        /*0384*/ 	.word	0x00000000
        /*0388*/ 	.short	0x0101
        /*038a*/ 	.byte	0x3f
	.zero		1


	//   ....[48]....
        /*038c*/ 	.word	0x000053e0
        /*0390*/ 	.word	0x00000019
        /*0394*/ 	.word	0x00000110
        /*0398*/ 	.short	0x010a
        /*039a*/ 	.byte	0x3f
	.zero		1


	//   ....[49]....
        /*039c*/ 	.word	0x00005610
        /*03a0*/ 	.word	0x0000000e
        /*03a4*/ 	.word	0x00000000
        /*03a8*/ 	.short	0x0101
        /*03aa*/ 	.byte	0x3f
	.zero		1


	//   ....[50]....
        /*03ac*/ 	.word	0x000082a0
        /*03b0*/ 	.word	0x000000ff
        /*03b4*/ 	.word	0x00000138
        /*03b8*/ 	.short	0x010a
        /*03ba*/ 	.byte	0x04
	.zero		1


	//   ....[51]....
        /*03bc*/ 	.word	0x000086b0
        /*03c0*/ 	.word	0x000000ff
        /*03c4*/ 	.word	0x00000120
        /*03c8*/ 	.short	0x010a
        /*03ca*/ 	.byte	0x05
	.zero		1


	//   ....[52]....
        /*03cc*/ 	.word	0x000087a0
        /*03d0*/ 	.word	0x000000ff
        /*03d4*/ 	.word	0x00000110
        /*03d8*/ 	.short	0x010b
        /*03da*/ 	.byte	0x05
	.zero		1


	//   ....[53]....
        /*03dc*/ 	.word	0x00008800
        /*03e0*/ 	.word	0x000000ff
        /*03e4*/ 	.word	0x00000000
        /*03e8*/ 	.short	0x0101
        /*03ea*/ 	.byte	0x04
	.zero		1


	//   ....[54]....
        /*03ec*/ 	.word	0x00008830
        /*03f0*/ 	.word	0x000000ff
        /*03f4*/ 	.word	0x00000128
        /*03f8*/ 	.short	0x010a
        /*03fa*/ 	.byte	0x05
	.zero		1


	//   ....[55]....
        /*03fc*/ 	.word	0x00008940
        /*0400*/ 	.word	0x000000ff
        /*0404*/ 	.word	0x00000118
        /*0408*/ 	.short	0x010b
        /*040a*/ 	.byte	0x05
	.zero		1


	//   ....[56]....
        /*040c*/ 	.word	0x00008a30
        /*0410*/ 	.word	0x000000ff
        /*0414*/ 	.word	0x00000000
        /*0418*/ 	.short	0x0101
        /*041a*/ 	.byte	0x04
	.zero		1


	//   ....[57]....
        /*041c*/ 	.word	0x00009080
        /*0420*/ 	.word	0x00000003
        /*0424*/ 	.word	0x00000120
        /*0428*/ 	.short	0x010a
        /*042a*/ 	.byte	0x3f
	.zero		1


	//   ....[58]....
        /*042c*/ 	.word	0x000090d0
        /*0430*/ 	.word	0x00000003
        /*0434*/ 	.word	0x00000128
        /*0438*/ 	.short	0x010a
        /*043a*/ 	.byte	0x3f
	.zero		1


	//   ....[59]....
        /*043c*/ 	.word	0x00009410
        /*0440*/ 	.word	0x00000015
        /*0444*/ 	.word	0x00000088
        /*0448*/ 	.short	0x010a
        /*044a*/ 	.byte	0x3f
	.zero		1


	//   ....[60]....
        /*044c*/ 	.word	0x00009770
        /*0450*/ 	.word	0x00000006
        /*0454*/ 	.word	0x00000138
        /*0458*/ 	.short	0x0101
        /*045a*/ 	.byte	0x3f
	.zero		1


	//   ....[61]....
        /*045c*/ 	.word	0x00009ed0
        /*0460*/ 	.word	0x00000007
        /*0464*/ 	.word	0x00000000
        /*0468*/ 	.short	0x010a
        /*046a*/ 	.byte	0x3f
	.zero		1


	//   ....[62]....
        /*046c*/ 	.word	0x00009f50
        /*0470*/ 	.word	0x00000009
        /*0474*/ 	.word	0x00000000
        /*0478*/ 	.short	0x010a
        /*047a*/ 	.byte	0x3f
	.zero		1


	//   ....[63]....
        /*047c*/ 	.word	0x00009fe0
        /*0480*/ 	.word	0x00000006
        /*0484*/ 	.word	0x00000000
        /*0488*/ 	.short	0x010a
        /*048a*/ 	.byte	0x3f
	.zero		1


	//   ....[64]....
        /*048c*/ 	.word	0x0000a070
        /*0490*/ 	.word	0x00000009
        /*0494*/ 	.word	0x00000000
        /*0498*/ 	.short	0x010a
        /*049a*/ 	.byte	0x3f
	.zero		1


	//   ....[65]....
        /*049c*/ 	.word	0x0000a100
        /*04a0*/ 	.word	0x00000006
        /*04a4*/ 	.word	0x00000000
        /*04a8*/ 	.short	0x010a
        /*04aa*/ 	.byte	0x3f
	.zero		1


	//   ....[66]....
        /*04ac*/ 	.word	0x0000a190
        /*04b0*/ 	.word	0x00000009
        /*04b4*/ 	.word	0x00000000
        /*04b8*/ 	.short	0x010a
        /*04ba*/ 	.byte	0x3f
	.zero		1


	//   ....[67]....
        /*04bc*/ 	.word	0x0000a220
        /*04c0*/ 	.word	0x00000006
        /*04c4*/ 	.word	0x00000000
        /*04c8*/ 	.short	0x010a
        /*04ca*/ 	.byte	0x3f
	.zero		1


	//   ....[68]....
        /*04cc*/ 	.word	0x0000a2b0
        /*04d0*/ 	.word	0x00000009
        /*04d4*/ 	.word	0x00000000
        /*04d8*/ 	.short	0x010a
        /*04da*/ 	.byte	0x3f
	.zero		1


	//   ....[69]....
        /*04dc*/ 	.word	0x0000a340
        /*04e0*/ 	.word	0x00000006
        /*04e4*/ 	.word	0x00000000
        /*04e8*/ 	.short	0x010a
        /*04ea*/ 	.byte	0x3f
	.zero		1


	//   ....[70]....
        /*04ec*/ 	.word	0x0000a3d0
        /*04f0*/ 	.word	0x00000009
        /*04f4*/ 	.word	0x00000000
        /*04f8*/ 	.short	0x010a
        /*04fa*/ 	.byte	0x3f
	.zero		1


	//   ....[71]....
        /*04fc*/ 	.word	0x0000a460
        /*0500*/ 	.word	0x00000006
        /*0504*/ 	.word	0x00000000
        /*0508*/ 	.short	0x010a
        /*050a*/ 	.byte	0x3f
	.zero		1


	//   ....[72]....
        /*050c*/ 	.word	0x0000a4f0
        /*0510*/ 	.word	0x00000009
        /*0514*/ 	.word	0x00000000
        /*0518*/ 	.short	0x010a
        /*051a*/ 	.byte	0x3f
	.zero		1


	//   ....[73]....
        /*051c*/ 	.word	0x0000a580
        /*0520*/ 	.word	0x00000006
        /*0524*/ 	.word	0x00000000
        /*0528*/ 	.short	0x010a
        /*052a*/ 	.byte	0x3f
	.zero		1


	//   ....[74]....
        /*052c*/ 	.word	0x0000a610
        /*0530*/ 	.word	0x00000009
        /*0534*/ 	.word	0x00000000
        /*0538*/ 	.short	0x010a
        /*053a*/ 	.byte	0x3f
	.zero		1


	//   ....[75]....
        /*053c*/ 	.word	0x0000a6a0
        /*0540*/ 	.word	0x00000006
        /*0544*/ 	.word	0x00000000
        /*0548*/ 	.short	0x010a
        /*054a*/ 	.byte	0x3f
	.zero		1


	//   ....[76]....
        /*054c*/ 	.word	0x0000a730
        /*0550*/ 	.word	0x00000009
        /*0554*/ 	.word	0x00000000
        /*0558*/ 	.short	0x010a
        /*055a*/ 	.byte	0x3f
	.zero		1


	//   ....[77]....
        /*055c*/ 	.word	0x0000a7c0
        /*0560*/ 	.word	0x00000003
        /*0564*/ 	.word	0x00000000
        /*0568*/ 	.short	0x010a
        /*056a*/ 	.byte	0x3f
	.zero		1


	//   ....[78]....
        /*056c*/ 	.word	0x0000a830
        /*0570*/ 	.word	0x00000005
        /*0574*/ 	.word	0x00000000
        /*0578*/ 	.short	0x010a
        /*057a*/ 	.byte	0x3f
	.zero		1


	//   ....[79]....
        /*057c*/ 	.word	0x0000a890
        /*0580*/ 	.word	0x00000005
        /*0584*/ 	.word	0x00000000
        /*0588*/ 	.short	0x010a
        /*058a*/ 	.byte	0x3f
	.zero		1


	//   ....[80]....
        /*058c*/ 	.word	0x0000a8e0
        /*0590*/ 	.word	0x0000000d
        /*0594*/ 	.word	0x00000110
        /*0598*/ 	.short	0x010a
        /*059a*/ 	.byte	0x3f
	.zero		1


	//   ....[81]....
        /*059c*/ 	.word	0x0000a930
        /*05a0*/ 	.word	0x00000019
        /*05a4*/ 	.word	0x00000110
        /*05a8*/ 	.short	0x010a
        /*05aa*/ 	.byte	0x3f
	.zero		1


	//   ....[82]....
        /*05ac*/ 	.word	0x0000a990
        /*05b0*/ 	.word	0x0000000a
        /*05b4*/ 	.word	0x00000138
        /*05b8*/ 	.short	0x010a
        /*05ba*/ 	.byte	0x3f
	.zero		1


	//   ....[83]....
        /*05bc*/ 	.word	0x0000a9f0
        /*05c0*/ 	.word	0x00000005
        /*05c4*/ 	.word	0x00000120
        /*05c8*/ 	.short	0x010a
        /*05ca*/ 	.byte	0x3f
	.zero		1


	//   ....[84]....
        /*05cc*/ 	.word	0x0000aa50
        /*05d0*/ 	.word	0x00000005
        /*05d4*/ 	.word	0x00000128
        /*05d8*/ 	.short	0x010a
        /*05da*/ 	.byte	0x3f
	.zero		1


	//   ....[85]....
        /*05dc*/ 	.word	0x0000aaa0
        /*05e0*/ 	.word	0x00000003
        /*05e4*/ 	.word	0x00000120
        /*05e8*/ 	.short	0x010a
        /*05ea*/ 	.byte	0x3f
	.zero		1


	//   ....[86]....
        /*05ec*/ 	.word	0x0000ab70
        /*05f0*/ 	.word	0x00000015
        /*05f4*/ 	.word	0x00000088
        /*05f8*/ 	.short	0x010a
        /*05fa*/ 	.byte	0x3f
	.zero		1


	//   ....[87]....
        /*05fc*/ 	.word	0x0000ac40
        /*0600*/ 	.word	0x00000007
        /*0604*/ 	.word	0x00000000
        /*0608*/ 	.short	0x010a
        /*060a*/ 	.byte	0x3f
	.zero		1


	//   ....[88]....
        /*060c*/ 	.word	0x0000ac90
        /*0610*/ 	.word	0x00000009
        /*0614*/ 	.word	0x00000000
        /*0618*/ 	.short	0x010a
        /*061a*/ 	.byte	0x3f
	.zero		1


	//   ....[89]....
        /*061c*/ 	.word	0x0000ace0
        /*0620*/ 	.word	0x00000006
        /*0624*/ 	.word	0x00000000
        /*0628*/ 	.short	0x010a
        /*062a*/ 	.byte	0x3f
	.zero		1


	//   ....[90]....
        /*062c*/ 	.word	0x0000ad30
        /*0630*/ 	.word	0x00000009
        /*0634*/ 	.word	0x00000000
        /*0638*/ 	.short	0x010a
        /*063a*/ 	.byte	0x3f
	.zero		1


	//   ....[91]....
        /*063c*/ 	.word	0x0000ad80
        /*0640*/ 	.word	0x00000006
        /*0644*/ 	.word	0x00000000
        /*0648*/ 	.short	0x010a
        /*064a*/ 	.byte	0x3f
	.zero		1


	//   ....[92]....
        /*064c*/ 	.word	0x0000add0
        /*0650*/ 	.word	0x00000009
        /*0654*/ 	.word	0x00000000
        /*0658*/ 	.short	0x010a
        /*065a*/ 	.byte	0x3f
	.zero		1


	//   ....[93]....
        /*065c*/ 	.word	0x0000ae20
        /*0660*/ 	.word	0x00000006
        /*0664*/ 	.word	0x00000000
        /*0668*/ 	.short	0x010a
        /*066a*/ 	.byte	0x3f
	.zero		1


	//   ....[94]....
        /*066c*/ 	.word	0x0000ae70
        /*0670*/ 	.word	0x00000009
        /*0674*/ 	.word	0x00000000
        /*0678*/ 	.short	0x010a
        /*067a*/ 	.byte	0x3f
	.zero		1


	//   ....[95]....
        /*067c*/ 	.word	0x0000aec0
        /*0680*/ 	.word	0x00000006
        /*0684*/ 	.word	0x00000000
        /*0688*/ 	.short	0x010a
        /*068a*/ 	.byte	0x3f
	.zero		1


	//   ....[96]....
        /*068c*/ 	.word	0x0000af10
        /*0690*/ 	.word	0x00000009
        /*0694*/ 	.word	0x00000000
        /*0698*/ 	.short	0x010a
        /*069a*/ 	.byte	0x3f
	.zero		1


	//   ....[97]....
        /*069c*/ 	.word	0x0000af60
        /*06a0*/ 	.word	0x00000006
        /*06a4*/ 	.word	0x00000000
        /*06a8*/ 	.short	0x010a
        /*06aa*/ 	.byte	0x3f
	.zero		1


	//   ....[98]....
        /*06ac*/ 	.word	0x0000afb0
        /*06b0*/ 	.word	0x00000009
        /*06b4*/ 	.word	0x00000000
        /*06b8*/ 	.short	0x010a
        /*06ba*/ 	.byte	0x3f
	.zero		1


	//   ....[99]....
        /*06bc*/ 	.word	0x0000b000
        /*06c0*/ 	.word	0x00000006
        /*06c4*/ 	.word	0x00000000
        /*06c8*/ 	.short	0x010a
        /*06ca*/ 	.byte	0x3f
	.zero		1


	//   ....[100]....
        /*06cc*/ 	.word	0x0000b050
        /*06d0*/ 	.word	0x00000009
        /*06d4*/ 	.word	0x00000000
        /*06d8*/ 	.short	0x010a
        /*06da*/ 	.byte	0x3f
	.zero		1


	//   ....[101]....
        /*06dc*/ 	.word	0x0000b0a0
        /*06e0*/ 	.word	0x00000006
        /*06e4*/ 	.word	0x00000000
        /*06e8*/ 	.short	0x010a
        /*06ea*/ 	.byte	0x3f
	.zero		1


	//   ....[102]....
        /*06ec*/ 	.word	0x0000b0f0
        /*06f0*/ 	.word	0x00000009
        /*06f4*/ 	.word	0x00000000
        /*06f8*/ 	.short	0x010a
        /*06fa*/ 	.byte	0x3f
	.zero		1


	//----- nvinfo : EIATTR_NUM_MBARRIERS
	.align		4
.L_35:
        /*06fc*/ 	.byte	0x03, 0x38
        /*06fe*/ 	.short	0x0028


	//----- nvinfo : EIATTR_EXIT_INSTR_OFFSETS
	.align		4
        /*0700*/ 	.byte	0x04, 0x1c
        /*0702*/ 	.short	(.L_37 - .L_36)


	//   ....[0]....
.L_36:
        /*0704*/ 	.word	0x00000c70


	//   ....[1]....
        /*0708*/ 	.word	0x00001480


	//   ....[2]....
        /*070c*/ 	.word	0x00007bd0


	//   ....[3]....
        /*0710*/ 	.word	0x00008200


	//   ....[4]....
        /*0714*/ 	.word	0x00008230


	//   ....[5]....
        /*0718*/ 	.word	0x00009120


	//   ....[6]....
        /*071c*/ 	.word	0x0000a810


	//----- nvinfo : EIATTR_MAX_THREADS
	.align		4
.L_37:
        /*0720*/ 	.byte	0x04, 0x05
        /*0722*/ 	.short	(.L_39 - .L_38)
.L_38:
        /*0724*/ 	.word	0x00000180
        /*0728*/ 	.word	0x00000001
        /*072c*/ 	.word	0x00000001


	//----- nvinfo : EIATTR_CRS_STACK_SIZE
	.align		4
.L_39:
        /*0730*/ 	.byte	0x04, 0x1e
        /*0732*/ 	.short	(.L_41 - .L_40)
.L_40:
        /*0734*/ 	.word	0x00000000


	//----- nvinfo : EIATTR_CBANK_PARAM_SIZE
	.align		4
.L_41:
        /*0738*/ 	.byte	0x03, 0x19
        /*073a*/ 	.short	0x0770


	//----- nvinfo : EIATTR_PARAM_CBANK
	.align		4
        /*073c*/ 	.byte	0x04, 0x0a
        /*073e*/ 	.short	(.L_43 - .L_42)
	.align		4
.L_42:
        /*0740*/ 	.word	index@(.nv.constant0._ZN7cutlass13device_kernelINS_4gemm6kernel13GemmUniversalIN4cute5tupleIJiiiiEEENS1_10collective13CollectiveMmaINS1_37MainloopSm90TmaGmmaWarpSpecializedFP8ILi17ENS5_IJNS4_1CILi1EEESB_SB_EEENS1_35KernelTmaWarpSpecializedCooperativeEEENS5_IJNSA_ILi128EEENSA_ILi64EEESG_EEENS_12float_e4m3_tENS5_IJlSB_lEEESI_SJ_NS4_8TiledMMAINS4_8MMA_AtomIJNS4_4SM904GMMA30MMA_64x64x32_F32E4M3E4M3_SS_TNILNSN_7ScaleInE1ELSP_1EEEEEENS4_6LayoutINS5_IJNSA_ILi2EEESB_SB_EEENS5_IJSB_NSA_ILi0EEESV_EEEEENS5_IJNS4_10UnderscoreESY_SY_EEEEENS4_13SM90_TMA_LOADENS4_14ComposedLayoutINS4_7SwizzleILi2ELi4ELi3EEENS4_18smem_ptr_flag_bitsILi8EEENSS_INS5_IJNSA_ILi8EEESG_EEENS5_IJSG_SB_EEEEEEEvNS4_8identityES11_S1B_vS1C_EENS_8epilogue10collective18CollectiveEpilogueINS1E_22Sm90TmaWarpSpecializedILi2ELi2ELi16ELb0ELb0EEEJSH_NS5_IJSF_NSA_ILi32EEEEEESI_SJ_SI_SJ_NS1E_6fusion15FusionCallbacksIS1I_NS1L_13LinCombEltActINS1E_6thread4GELUESI_fSI_fLNS_15FloatRoundStyleE2EEESH_S1K_JEEES11_NS12_INS13_ILi1ELi4ELi3EEES16_NSS_INS5_IJS17_S1J_EEENS5_IJS1J_SB_EEEEEEENS4_39AutoVectorizingCopyWithAssumedAlignmentILi128EEENS4_14SM90_TMA_STOREES1X_S1Z_NS4_9Copy_AtomIJNS4_17SM90_U32x4_STSM_NENS_6half_tEEEEvEEEvvEEEEvNT_6ParamsE)
        /*0744*/ 	.short	0x0210
        /*0746*/ 	.short	0x0770


	//----- nvinfo : EIATTR_SW_WAR
	.align		4
.L_43:
        /*0748*/ 	.byte	0x04, 0x36
        /*074a*/ 	.short	(.L_45 - .L_44)
.L_44:
        /*074c*/ 	.word	0x00000008
.L_45:


//--------------------- .nv.callgraph             --------------------------
	.section	.nv.callgraph,"",@"SHT_CUDA_CALLGRAPH"
	.align	4
	.sectionentsize	8
	.align		4
        /*0000*/ 	.word	0x00000000
	.align		4
        /*0004*/ 	.word	0xffffffff
	.align		4
        /*0008*/ 	.word	index@(_ZN7cutlass13device_kernelINS_4gemm6kernel13GemmUniversalIN4cute5tupleIJiiiiEEENS1_10collective13CollectiveMmaINS1_37MainloopSm90TmaGmmaWarpSpecializedFP8ILi17ENS5_IJNS4_1CILi1EEESB_SB_EEENS1_35KernelTmaWarpSpecializedCooperativeEEENS5_IJNSA_ILi128EEENSA_ILi64EEESG_EEENS_12float_e4m3_tENS5_IJlSB_lEEESI_SJ_NS4_8TiledMMAINS4_8MMA_AtomIJNS4_4SM904GMMA30MMA_64x64x32_F32E4M3E4M3_SS_TNILNSN_7ScaleInE1ELSP_1EEEEEENS4_6LayoutINS5_IJNSA_ILi2EEESB_SB_EEENS5_IJSB_NSA_ILi0EEESV_EEEEENS5_IJNS4_10UnderscoreESY_SY_EEEEENS4_13SM90_TMA_LOADENS4_14ComposedLayoutINS4_7SwizzleILi2ELi4ELi3EEENS4_18smem_ptr_flag_bitsILi8EEENSS_INS5_IJNSA_ILi8EEESG_EEENS5_IJSG_SB_EEEEEEEvNS4_8identityES11_S1B_vS1C_EENS_8epilogue10collective18CollectiveEpilogueINS1E_22Sm90TmaWarpSpecializedILi2ELi2ELi16ELb0ELb0EEEJSH_NS5_IJSF_NSA_ILi32EEEEEESI_SJ_SI_SJ_NS1E_6fusion15FusionCallbacksIS1I_NS1L_13LinCombEltActINS1E_6thread4GELUESI_fSI_fLNS_15FloatRoundStyleE2EEESH_S1K_JEEES11_NS12_INS13_ILi1ELi4ELi3EEES16_NSS_INS5_IJS17_S1J_EEENS5_IJS1J_SB_EEEEEEENS4_39AutoVectorizingCopyWithAssumedAlignmentILi128EEENS4_14SM90_TMA_STOREES1X_S1Z_NS4_9Copy_AtomIJNS4_17SM90_U32x4_STSM_NENS_6half_tEEEEvEEEvvEEEEvNT_6ParamsE)
	.align		4
        /*000c*/ 	.word	index@(__assertfail)
	.align		4
        /*0010*/ 	.word	0x00000000
	.align		4
        /*0014*/ 	.word	0xfffffffe
	.align		4
        /*0018*/ 	.word	0x00000000
	.align		4
        /*001c*/ 	.word	0xfffffffd
	.align		4
        /*0020*/ 	.word	0x00000000
	.align		4
        /*0024*/ 	.word	0xfffffffc


//--------------------- .nv.constant4             --------------------------
	.section	.nv.constant4,"a",@progbits
	.align	8
	.align		8
.nv.constant4:
        /*0000*/ 	.dword	__assertfail
	.align		8
        /*0008*/ 	.dword	__unnamed_1
	.align		8
        /*0010*/ 	.dword	_ZN39_INTERNAL_b148f411_4_k_cu_faffd0c3_26394cuda3std3__45__cpo5beginE
	.align		8
        /*0018*/ 	.dword	_ZN39_INTERNAL_b148f411_4_k_cu_faffd0c3_26394cuda3std3__45__cpo3endE
	.align		8
        /*0020*/ 	.dword	_ZN39_INTERNAL_b148f411_4_k_cu_faffd0c3_26394cuda3std3__45__cpo6cbeginE
	.align		8
        /*0028*/ 	.dword	_ZN39_INTERNAL_b148f411_4_k_cu_faffd0c3_26394cuda3std3__45__cpo4cendE
	.align		8
        /*0030*/ 	.dword	_ZN39_INTERNAL_b148f411_4_k_cu_faffd0c3_26394cuda3std3__441_GLOBAL__N__b148f411_4_k_cu_faffd0c3_26396ignoreE
	.align		8
        /*0038*/ 	.dword	_ZN39_INTERNAL_b148f411_4_k_cu_faffd0c3_26394cuda3std3__419piecewise_constructE
	.align		8
        /*0040*/ 	.dword	_ZN39_INTERNAL_b148f411_4_k_cu_faffd0c3_26394cuda3std3__48in_placeE
	.align		8
        /*0048*/ 	.dword	_ZN39_INTERNAL_b148f411_4_k_cu_faffd0c3_26394cuda3std6ranges3__45__cpo4swapE
	.align		8
        /*0050*/ 	.dword	_ZN39_INTERNAL_b148f411_4_k_cu_faffd0c3_26394cuda3std6ranges3__45__cpo9iter_moveE
	.align		8
        /*0058*/ 	.dword	_ZN39_INTERNAL_b148f411_4_k_cu_faffd0c3_26394cute7productE
	.align		8
        /*0060*/ 	.dword	_ZN39_INTERNAL_b148f411_4_k_cu_faffd0c3_26394cute1_E
	.align		8
        /*0068*/ 	.dword	$str$24
	.align		8
        /*0070*/ 	.dword	$str$25


//--------------------- .text._ZN7cutlass13device_kernelINS_4gemm6kernel13GemmUniversalIN4cute5tupleIJiiiiEEENS1_10collective13CollectiveMmaINS1_37MainloopSm90TmaGmmaWarpSpecializedFP8ILi17ENS5_IJNS4_1CILi1EEESB_SB_EEENS1_35KernelTmaWarpSpecializedCooperativeEEENS5_IJNSA_ILi128EEENSA_ILi64EEESG_EEENS_12float_e4m3_tENS5_IJlSB_lEEESI_SJ_NS4_8TiledMMAINS4_8MMA_AtomIJNS4_4SM904GMMA30MMA_64x64x32_F32E4M3E4M3_SS_TNILNSN_7ScaleInE1ELSP_1EEEEEENS4_6LayoutINS5_IJNSA_ILi2EEESB_SB_EEENS5_IJSB_NSA_ILi0EEESV_EEEEENS5_IJNS4_10UnderscoreESY_SY_EEEEENS4_13SM90_TMA_LOADENS4_14ComposedLayoutINS4_7SwizzleILi2ELi4ELi3EEENS4_18smem_ptr_flag_bitsILi8EEENSS_INS5_IJNSA_ILi8EEESG_EEENS5_IJSG_SB_EEEEEEEvNS4_8identityES11_S1B_vS1C_EENS_8epilogue10collective18CollectiveEpilogueINS1E_22Sm90TmaWarpSpecializedILi2ELi2ELi16ELb0ELb0EEEJSH_NS5_IJSF_NSA_ILi32EEEEEESI_SJ_SI_SJ_NS1E_6fusion15FusionCallbacksIS1I_NS1L_13LinCombEltActINS1E_6thread4GELUESI_fSI_fLNS_15FloatRoundStyleE2EEESH_S1K_JEEES11_NS12_INS13_ILi1ELi4ELi3EEES16_NSS_INS5_IJS17_S1J_EEENS5_IJS1J_SB_EEEEEEENS4_39AutoVectorizingCopyWithAssumedAlignmentILi128EEENS4_14SM90_TMA_STOREES1X_S1Z_NS4_9Copy_AtomIJNS4_17SM90_U32x4_STSM_NENS_6half_tEEEEvEEEvvEEEEvNT_6ParamsE --------------------------
	.section	.text._ZN7cutlass13device_kernelINS_4gemm6kernel13GemmUniversalIN4cute5tupleIJiiiiEEENS1_10collective13CollectiveMmaINS1_37MainloopSm90TmaGmmaWarpSpecializedFP8ILi17ENS5_IJNS4_1CILi1EEESB_SB_EEENS1_35KernelTmaWarpSpecializedCooperativeEEENS5_IJNSA_ILi128EEENSA_ILi64EEESG_EEENS_12float_e4m3_tENS5_IJlSB_lEEESI_SJ_NS4_8TiledMMAINS4_8MMA_AtomIJNS4_4SM904GMMA30MMA_64x64x32_F32E4M3E4M3_SS_TNILNSN_7ScaleInE1ELSP_1EEEEEENS4_6LayoutINS5_IJNSA_ILi2EEESB_SB_EEENS5_IJSB_NSA_ILi0EEESV_EEEEENS5_IJNS4_10UnderscoreESY_SY_EEEEENS4_13SM90_TMA_LOADENS4_14ComposedLayoutINS4_7SwizzleILi2ELi4ELi3EEENS4_18smem_ptr_flag_bitsILi8EEENSS_INS5_IJNSA_ILi8EEESG_EEENS5_IJSG_SB_EEEEEEEvNS4_8identityES11_S1B_vS1C_EENS_8epilogue10collective18CollectiveEpilogueINS1E_22Sm90TmaWarpSpecializedILi2ELi2ELi16ELb0ELb0EEEJSH_NS5_IJSF_NSA_ILi32EEEEEESI_SJ_SI_SJ_NS1E_6fusion15FusionCallbacksIS1I_NS1L_13LinCombEltActINS1E_6thread4GELUESI_fSI_fLNS_15FloatRoundStyleE2EEESH_S1K_JEEES11_NS12_INS13_ILi1ELi4ELi3EEES16_NSS_INS5_IJS17_S1J_EEENS5_IJS1J_SB_EEEEEEENS4_39AutoVectorizingCopyWithAssumedAlignmentILi128EEENS4_14SM90_TMA_STOREES1X_S1Z_NS4_9Copy_AtomIJNS4_17SM90_U32x4_STSM_NENS_6half_tEEEEvEEEvvEEEEvNT_6ParamsE,"ax",@progbits
	.align	128
.text._ZN7cutlass13device_kernelINS_4gemm6kernel13GemmUniversalIN4cute5tupleIJiiiiEEENS1_10collective13CollectiveMmaINS1_37MainloopSm90TmaGmmaWarpSpecializedFP8ILi17ENS5_IJNS4_1CILi1EEESB_SB_EEENS1_35KernelTmaWarpSpecializedCooperativeEEENS5_IJNSA_ILi128EEENSA_ILi64EEESG_EEENS_12float_e4m3_tENS5_IJlSB_lEEESI_SJ_NS4_8TiledMMAINS4_8MMA_AtomIJNS4_4SM904GMMA30MMA_64x64x32_F32E4M3E4M3_SS_TNILNSN_7ScaleInE1ELSP_1EEEEEENS4_6LayoutINS5_IJNSA_ILi2EEESB_SB_EEENS5_IJSB_NSA_ILi0EEESV_EEEEENS5_IJNS4_10UnderscoreESY_SY_EEEEENS4_13SM90_TMA_LOADENS4_14ComposedLayoutINS4_7SwizzleILi2ELi4ELi3EEENS4_18smem_ptr_flag_bitsILi8EEENSS_INS5_IJNSA_ILi8EEESG_EEENS5_IJSG_SB_EEEEEEEvNS4_8identityES11_S1B_vS1C_EENS_8epilogue10collective18CollectiveEpilogueINS1E_22Sm90TmaWarpSpecializedILi2ELi2ELi16ELb0ELb0EEEJSH_NS5_IJSF_NSA_ILi32EEEEEESI_SJ_SI_SJ_NS1E_6fusion15FusionCallbacksIS1I_NS1L_13LinCombEltActINS1E_6thread4GELUESI_fSI_fLNS_15FloatRoundStyleE2EEESH_S1K_JEEES11_NS12_INS13_ILi1ELi4ELi3EEES16_NSS_INS5_IJS17_S1J_EEENS5_IJS1J_SB_EEEEEEENS4_39AutoVectorizingCopyWithAssumedAlignmentILi128EEENS4_14SM90_TMA_STOREES1X_S1Z_NS4_9Copy_AtomIJNS4_17SM90_U32x4_STSM_NENS_6half_tEEEEvEEEvvEEEEvNT_6ParamsE:
        .type           _ZN7cutlass13device_kernelINS_4gemm6kernel13GemmUniversalIN4cute5tupleIJiiiiEEENS1_10collective13CollectiveMmaINS1_37MainloopSm90TmaGmmaWarpSpecializedFP8ILi17ENS5_IJNS4_1CILi1EEESB_SB_EEENS1_35KernelTmaWarpSpecializedCooperativeEEENS5_IJNSA_ILi128EEENSA_ILi64EEESG_EEENS_12float_e4m3_tENS5_IJlSB_lEEESI_SJ_NS4_8TiledMMAINS4_8MMA_AtomIJNS4_4SM904GMMA30MMA_64x64x32_F32E4M3E4M3_SS_TNILNSN_7ScaleInE1ELSP_1EEEEEENS4_6LayoutINS5_IJNSA_ILi2EEESB_SB_EEENS5_IJSB_NSA_ILi0EEESV_EEEEENS5_IJNS4_10UnderscoreESY_SY_EEEEENS4_13SM90_TMA_LOADENS4_14ComposedLayoutINS4_7SwizzleILi2ELi4ELi3EEENS4_18smem_ptr_flag_bitsILi8EEENSS_INS5_IJNSA_ILi8EEESG_EEENS5_IJSG_SB_EEEEEEEvNS4_8identityES11_S1B_vS1C_EENS_8epilogue10collective18CollectiveEpilogueINS1E_22Sm90TmaWarpSpecializedILi2ELi2ELi16ELb0ELb0EEEJSH_NS5_IJSF_NSA_ILi32EEEEEESI_SJ_SI_SJ_NS1E_6fusion15FusionCallbacksIS1I_NS1L_13LinCombEltActINS1E_6thread4GELUESI_fSI_fLNS_15FloatRoundStyleE2EEESH_S1K_JEEES11_NS12_INS13_ILi1ELi4ELi3EEES16_NSS_INS5_IJS17_S1J_EEENS5_IJS1J_SB_EEEEEEENS4_39AutoVectorizingCopyWithAssumedAlignmentILi128EEENS4_14SM90_TMA_STOREES1X_S1Z_NS4_9Copy_AtomIJNS4_17SM90_U32x4_STSM_NENS_6half_tEEEEvEEEvvEEEEvNT_6ParamsE,@function
        .size           _ZN7cutlass13device_kernelINS_4gemm6kernel13GemmUniversalIN4cute5tupleIJiiiiEEENS1_10collective13CollectiveMmaINS1_37MainloopSm90TmaGmmaWarpSpecializedFP8ILi17ENS5_IJNS4_1CILi1EEESB_SB_EEENS1_35KernelTmaWarpSpecializedCooperativeEEENS5_IJNSA_ILi128EEENSA_ILi64EEESG_EEENS_12float_e4m3_tENS5_IJlSB_lEEESI_SJ_NS4_8TiledMMAINS4_8MMA_AtomIJNS4_4SM904GMMA30MMA_64x64x32_F32E4M3E4M3_SS_TNILNSN_7ScaleInE1ELSP_1EEEEEENS4_6LayoutINS5_IJNSA_ILi2EEESB_SB_EEENS5_IJSB_NSA_ILi0EEESV_EEEEENS5_IJNS4_10UnderscoreESY_SY_EEEEENS4_13SM90_TMA_LOADENS4_14ComposedLayoutINS4_7SwizzleILi2ELi4ELi3EEENS4_18smem_ptr_flag_bitsILi8EEENSS_INS5_IJNSA_ILi8EEESG_EEENS5_IJSG_SB_EEEEEEEvNS4_8identityES11_S1B_vS1C_EENS_8epilogue10collective18CollectiveEpilogueINS1E_22Sm90TmaWarpSpecializedILi2ELi2ELi16ELb0ELb0EEEJSH_NS5_IJSF_NSA_ILi32EEEEEESI_SJ_SI_SJ_NS1E_6fusion15FusionCallbacksIS1I_NS1L_13LinCombEltActINS1E_6thread4GELUESI_fSI_fLNS_15FloatRoundStyleE2EEESH_S1K_JEEES11_NS12_INS13_ILi1ELi4ELi3EEES16_NSS_INS5_IJS17_S1J_EEENS5_IJS1J_SB_EEEEEEENS4_39AutoVectorizingCopyWithAssumedAlignmentILi128EEENS4_14SM90_TMA_STOREES1X_S1Z_NS4_9Copy_AtomIJNS4_17SM90_U32x4_STSM_NENS_6half_tEEEEvEEEvvEEEEvNT_6ParamsE,(.L_x_171 - _ZN7cutlass13device_kernelINS_4gemm6kernel13GemmUniversalIN4cute5tupleIJiiiiEEENS1_10collective13CollectiveMmaINS1_37MainloopSm90TmaGmmaWarpSpecializedFP8ILi17ENS5_IJNS4_1CILi1EEESB_SB_EEENS1_35KernelTmaWarpSpecializedCooperativeEEENS5_IJNSA_ILi128EEENSA_ILi64EEESG_EEENS_12float_e4m3_tENS5_IJlSB_lEEESI_SJ_NS4_8TiledMMAINS4_8MMA_AtomIJNS4_4SM904GMMA30MMA_64x64x32_F32E4M3E4M3_SS_TNILNSN_7ScaleInE1ELSP_1EEEEEENS4_6LayoutINS5_IJNSA_ILi2EEESB_SB_EEENS5_IJSB_NSA_ILi0EEESV_EEEEENS5_IJNS4_10UnderscoreESY_SY_EEEEENS4_13SM90_TMA_LOADENS4_14ComposedLayoutINS4_7SwizzleILi2ELi4ELi3EEENS4_18smem_ptr_flag_bitsILi8EEENSS_INS5_IJNSA_ILi8EEESG_EEENS5_IJSG_SB_EEEEEEEvNS4_8identityES11_S1B_vS1C_EENS_8epilogue10collective18CollectiveEpilogueINS1E_22Sm90TmaWarpSpecializedILi2ELi2ELi16ELb0ELb0EEEJSH_NS5_IJSF_NSA_ILi32EEEEEESI_SJ_SI_SJ_NS1E_6fusion15FusionCallbacksIS1I_NS1L_13LinCombEltActINS1E_6thread4GELUESI_fSI_fLNS_15FloatRoundStyleE2EEESH_S1K_JEEES11_NS12_INS13_ILi1ELi4ELi3EEES16_NSS_INS5_IJS17_S1J_EEENS5_IJS1J_SB_EEEEEEENS4_39AutoVectorizingCopyWithAssumedAlignmentILi128EEENS4_14SM90_TMA_STOREES1X_S1Z_NS4_9Copy_AtomIJNS4_17SM90_U32x4_STSM_NENS_6half_tEEEEvEEEvvEEEEvNT_6ParamsE)
        .other          _ZN7cutlass13device_kernelINS_4gemm6kernel13GemmUniversalIN4cute5tupleIJiiiiEEENS1_10collective13CollectiveMmaINS1_37MainloopSm90TmaGmmaWarpSpecializedFP8ILi17ENS5_IJNS4_1CILi1EEESB_SB_EEENS1_35KernelTmaWarpSpecializedCooperativeEEENS5_IJNSA_ILi128EEENSA_ILi64EEESG_EEENS_12float_e4m3_tENS5_IJlSB_lEEESI_SJ_NS4_8TiledMMAINS4_8MMA_AtomIJNS4_4SM904GMMA30MMA_64x64x32_F32E4M3E4M3_SS_TNILNSN_7ScaleInE1ELSP_1EEEEEENS4_6LayoutINS5_IJNSA_ILi2EEESB_SB_EEENS5_IJSB_NSA_ILi0EEESV_EEEEENS5_IJNS4_10UnderscoreESY_SY_EEEEENS4_13SM90_TMA_LOADENS4_14ComposedLayoutINS4_7SwizzleILi2ELi4ELi3EEENS4_18smem_ptr_flag_bitsILi8EEENSS_INS5_IJNSA_ILi8EEESG_EEENS5_IJSG_SB_EEEEEEEvNS4_8identityES11_S1B_vS1C_EENS_8epilogue10collective18CollectiveEpilogueINS1E_22Sm90TmaWarpSpecializedILi2ELi2ELi16ELb0ELb0EEEJSH_NS5_IJSF_NSA_ILi32EEEEEESI_SJ_SI_SJ_NS1E_6fusion15FusionCallbacksIS1I_NS1L_13LinCombEltActINS1E_6thread4GELUESI_fSI_fLNS_15FloatRoundStyleE2EEESH_S1K_JEEES11_NS12_INS13_ILi1ELi4ELi3EEES16_NSS_INS5_IJS17_S1J_EEENS5_IJS1J_SB_EEEEEEENS4_39AutoVectorizingCopyWithAssumedAlignmentILi128EEENS4_14SM90_TMA_STOREES1X_S1Z_NS4_9Copy_AtomIJNS4_17SM90_U32x4_STSM_NENS_6half_tEEEEvEEEvvEEEEvNT_6ParamsE,@"STO_CUDA_ENTRY STV_DEFAULT"
_ZN7cutlass13device_kernelINS_4gemm6kernel13GemmUniversalIN4cute5tupleIJiiiiEEENS1_10collective13CollectiveMmaINS1_37MainloopSm90TmaGmmaWarpSpecializedFP8ILi17ENS5_IJNS4_1CILi1EEESB_SB_EEENS1_35KernelTmaWarpSpecializedCooperativeEEENS5_IJNSA_ILi128EEENSA_ILi64EEESG_EEENS_12float_e4m3_tENS5_IJlSB_lEEESI_SJ_NS4_8TiledMMAINS4_8MMA_AtomIJNS4_4SM904GMMA30MMA_64x64x32_F32E4M3E4M3_SS_TNILNSN_7ScaleInE1ELSP_1EEEEEENS4_6LayoutINS5_IJNSA_ILi2EEESB_SB_EEENS5_IJSB_NSA_ILi0EEESV_EEEEENS5_IJNS4_10UnderscoreESY_SY_EEEEENS4_13SM90_TMA_LOADENS4_14ComposedLayoutINS4_7SwizzleILi2ELi4ELi3EEENS4_18smem_ptr_flag_bitsILi8EEENSS_INS5_IJNSA_ILi8EEESG_EEENS5_IJSG_SB_EEEEEEEvNS4_8identityES11_S1B_vS1C_EENS_8epilogue10collective18CollectiveEpilogueINS1E_22Sm90TmaWarpSpecializedILi2ELi2ELi16ELb0ELb0EEEJSH_NS5_IJSF_NSA_ILi32EEEEEESI_SJ_SI_SJ_NS1E_6fusion15FusionCallbacksIS1I_NS1L_13LinCombEltActINS1E_6thread4GELUESI_fSI_fLNS_15FloatRoundStyleE2EEESH_S1K_JEEES11_NS12_INS13_ILi1ELi4ELi3EEES16_NSS_INS5_IJS17_S1J_EEENS5_IJS1J_SB_EEEEEEENS4_39AutoVectorizingCopyWithAssumedAlignmentILi128EEENS4_14SM90_TMA_STOREES1X_S1Z_NS4_9Copy_AtomIJNS4_17SM90_U32x4_STSM_NENS_6half_tEEEEvEEEvvEEEEvNT_6ParamsE:
[----:B------:R-:W1:Y:S01]  /*0000*/  LDC R1, c[0x0][0x28] ;  /* 0x00000a00ff017b82 */ /* 0x000e620000000800 */
[----:B------:R-:W2:Y:S07]  /*0010*/  S2R R18, SR_TID.X ;  /* 0x0000000000127919 */ /* 0x000eae0000002100 */
[----:B------:R-:W3:Y:S01]  /*0020*/  LDC.64 R8, c[0x0][0x588] ;  /* 0x00016200ff087b82 */ /* 0x000ee20000000a00 */
[----:B------:R-:W-:Y:S01]  /*0030*/  ELECT P0, URZ, PT ;  /* 0x00000000003f782f */ /* 0x000fe20003800000 */
[----:B------:R-:W-:Y:S01]  /*0040*/  BSSY B0, `(.L_x_0) ;  /* 0x0000016000007945 */ /* 0x000fe20003800000 */
[----:B--2---:R-:W-:-:S02]  /*0050*/  SHF.R.U32.HI R0, RZ, 0x5, R18 ;  /* 0x00000005ff007819 */ /* 0x004fc40000011612 */
[----:B------:R-:W-:-:S03]  /*0060*/  SHF.R.U32.HI R4, RZ, 0x7, R18 ;  /* 0x00000007ff047819 */ /* 0x000fc60000011612 */
[----:B------:R-:W2:Y:S04]  /*0070*/  SHFL.IDX PT, R3, R0, RZ, 0x1f ;  /* 0x00001fff00037589 */ /* 0x000ea800000e0000 */
[----:B------:R4:W1:Y:S01]  /*0080*/  SHFL.IDX PT, R6, R4, RZ, 0x1f ;  /* 0x00001fff04067589 */ /* 0x00086200000e0000 */
[----:B--2---:R-:W-:Y:S02]  /*0090*/  ISETP.NE.OR P0, PT, R3, RZ, !P0 ;  /* 0x000000ff0300720c */ /* 0x004fe40004705670 */
[----:B------:R-:W-:-:S11]  /*00a0*/  SHF.R.S32.HI R2, RZ, 0x1f, R3 ;  /* 0x0000001fff027819 */ /* 0x000fd60000011403 */
[----:B-1-34-:R-:W-:Y:S05]  /*00b0*/  @P0 BRA `(.L_x_1) ;  /* 0x0000000000380947 */ /* 0x01afea0003800000 */
[----:B------:R-:W-:Y:S02]  /*00c0*/  ULDC.64 UR4, c[0x0][0x198] ;  /* 0x0000660000047ab9 */ /* 0x000fe40000000a00 */
[----:B------:R-:W-:Y:S02]  /*00d0*/  UIADD3 UR6, UP0, UR4, 0xf0, URZ ;  /* 0x000000f004067890 */ /* 0x000fe4000ff1e03f */
[----:B------:R-:W-:Y:S02]  /*00e0*/  UIADD3 UR8, UP1, UR4, 0x1f0, URZ ;  /* 0x000001f004087890 */ /* 0x000fe4000ff3e03f */
[----:B------:R-:W-:Y:S02]  /*00f0*/  UIADD3 UR10, UP2, UR4, 0x3f0, URZ ;  /* 0x000003f0040a7890 */ /* 0x000fe4000ff5e03f */
[----:B------:R-:W-:Y:S02]  /*0100*/  UIADD3 UR4, UP3, UR4, 0x4f0, URZ ;  /* 0x000004f004047890 */ /* 0x000fe4000ff7e03f */
[----:B------:R-:W-:-:S02]  /*0110*/  UIADD3.X UR7, URZ, UR5, URZ, UP0, !UPT ;  /* 0x000000053f077290 */ /* 0x000fc400087fe43f */
[----:B------:R-:W-:Y:S02]  /*0120*/  UIADD3.X UR9, URZ, UR5, URZ, UP1, !UPT ;  /* 0x000000053f097290 */ /* 0x000fe40008ffe43f */
[----:B------:R-:W-:Y:S02]  /*0130*/  UIADD3.X UR11, URZ, UR5, URZ, UP2, !UPT ;  /* 0x000000053f0b7290 */ /* 0x000fe400097fe43f */
[----:B------:R-:W-:-:S03]  /*0140*/  UIADD3.X UR5, URZ, UR5, URZ, UP3, !UPT ;  /* 0x000000053f057290 */ /* 0x000fc60009ffe43f */
[----:B------:R1:W-:Y:S02]  /*0150*/  UTMACCTL.PF [UR6] ;  /* 0x00000000060079b9 */ /* 0x0003e40008040000 */
[----:B------:R1:W-:Y:S02]  /*0160*/  UTMACCTL.PF [UR8] ;  /* 0x00000000080079b9 */ /* 0x0003e40008040000 */
[----:B------:R1:W-:Y:S02]  /*0170*/  UTMACCTL.PF [UR10] ;  /* 0x000000000a0079b9 */ /* 0x0003e40008040000 */
[----:B------:R1:W-:Y:S02]  /*0180*/  UTMACCTL.PF [UR4] ;  /* 0x00000000040079b9 */ /* 0x0003e40008040000 */
[----:B-1----:R-:W-:Y:S01]  /*0190*/  NOP ;  /* 0x0000000000007918 */ /* 0x002fe20000000000 */
.L_x_1:
[----:B------:R-:W-:Y:S05]  /*01a0*/  BSYNC B0 ;  /* 0x0000000000007941 */ /* 0x000fea0003800000 */
.L_x_0:
[----:B------:R-:W-:Y:S01]  /*01b0*/  ULDC.64 UR4, c[0x0][0x590] ;  /* 0x0001640000047ab9 */ /* 0x000fe20000000a00 */
[----:B------:R-:W-:Y:S01]  /*01c0*/  LEA.HI R2, R2, R3, RZ, 0x2 ;  /* 0x0000000302027211 */ /* 0x000fe200078f10ff */
[----:B------:R-:W-:Y:S01]  /*01d0*/  ULDC.64 UR38, c[0x0][0x208] ;  /* 0x0000820000267ab9 */ /* 0x000fe20000000a00 */
[----:B------:R-:W-:Y:S01]  /*01e0*/  ISETP.NE.U32.AND P2, PT, RZ, UR4, PT ;  /* 0x00000004ff007c0c */ /* 0x000fe2000bf45070 */
[----:B------:R-:W-:Y:S01]  /*01f0*/  IMAD.MOV.U32 R4, RZ, RZ, R8 ;  /* 0x000000ffff047224 */ /* 0x000fe200078e0008 */
[----:B------:R-:W-:Y:S01]  /*0200*/  LOP3.LUT R2, R2, 0xfffffffc, RZ, 0xc0, !PT ;  /* 0xfffffffc02027812 */ /* 0x000fe200078ec0ff */
[----:B------:R-:W-:Y:S01]  /*0210*/  IMAD.MOV.U32 R5, RZ, RZ, R9 ;  /* 0x000000ffff057224 */ /* 0x000fe200078e0009 */
[----:B------:R-:W-:-:S03]  /*0220*/  ISETP.NE.AND.EX P3, PT, RZ, UR5, PT, P2 ;  /* 0x00000005ff007c0c */ /* 0x000fc6000bf65320 */
[--C-:B------:R-:W-:Y:S01]  /*0230*/  IMAD.IADD R3, R3, 0x1, -R2.reuse ;  /* 0x0000000103037824 */ /* 0x100fe200078e0a02 */
[----:B------:R-:W-:-:S09]  /*0240*/  PRMT R2, RZ, 0x7610, R2 ;  /* 0x00007610ff027816 */ /* 0x000fd20000000002 */
[----:B------:R-:W-:Y:S05]  /*0250*/  @P3 BRA `(.L_x_2) ;  /* 0x0000000000303947 */ /* 0x000fea0003800000 */
[----:B------:R-:W-:Y:S02]  /*0260*/  ULDC.64 UR6, c[0x0][0x588] ;  /* 0x0001620000067ab9 */ /* 0x000fe40000000a00 */
[----:B------:R-:W-:-:S04]  /*0270*/  ISETP.NE.U32.AND P0, PT, RZ, UR6, PT ;  /* 0x00000006ff007c0c */ /* 0x000fc8000bf05070 */
[----:B------:R-:W-:-:S13]  /*0280*/  ISETP.NE.AND.EX P0, PT, RZ, UR7, PT, P0 ;  /* 0x00000007ff007c0c */ /* 0x000fda000bf05300 */
[----:B------:R-:W-:Y:S05]  /*0290*/  @!P0 BRA `(.L_x_3) ;  /* 0x0000000000108947 */ /* 0x000fea0003800000 */
[----:B------:R-:W2:Y:S02]  /*02a0*/  LDG.E R2, desc[UR38][R4.64] ;  /* 0x0000002604027981 */ /* 0x000ea4000c1e1900 */
[----:B--2---:R-:W-:Y:S01]  /*02b0*/  FSETP.NEU.AND P1, PT, R2, RZ, PT ;  /* 0x000000ff0200720b */ /* 0x004fe20003f2d000 */
[----:B------:R-:W-:Y:S01]  /*02c0*/  IMAD.MOV.U32 R2, RZ, RZ, 0x1 ;  /* 0x00000001ff027424 */ /* 0x000fe200078e00ff */
[----:B------:R-:W-:Y:S11]  /*02d0*/  BRA `(.L_x_2) ;  /* 0x0000000000107947 */ /* 0x000ff60003800000 */
.L_x_3:
[----:B------:R-:W-:Y:S01]  /*02e0*/  ULDC UR6, c[0x0][0x580] ;  /* 0x0001600000067ab9 */ /* 0x000fe20000000800 */
[----:B------:R-:W-:Y:S01]  /*02f0*/  IMAD.MOV.U32 R2, RZ, RZ, 0x1 ;  /* 0x00000001ff027424 */ /* 0x000fe200078e00ff */
[----:B------:R-:W-:Y:S02]  /*0300*/  FSETP.NEU.AND P1, PT, RZ, UR6, PT ;  /* 0x00000006ff007c0b */ /* 0x000fe4000bf2d000 */
[----:B------:R-:W-:-:S11]  /*0310*/  CS2R R4, SRZ ;  /* 0x0000000000047805 */ /* 0x000fd6000001ff00 */
.L_x_2:
[----:B------:R-:W-:Y:S02]  /*0320*/  ISETP.NE.U32.AND P4, PT, R4, RZ, PT ;  /* 0x000000ff0400720c */ /* 0x000fe40003f85070 */
[----:B------:R-:W-:Y:S02]  /*0330*/  ISETP.NE.AND.EX P5, PT, RZ, UR5, PT, P2 ;  /* 0x00000005ff007c0c */ /* 0x000fe4000bfa5320 */
[----:B------:R-:W-:Y:S02]  /*0340*/  ISETP.NE.AND.EX P2, PT, R5, RZ, PT, P4 ;  /* 0x000000ff0500720c */ /* 0x000fe40003f45340 */
[----:B------:R-:W-:-:S11]  /*0350*/  PLOP3.LUT P0, PT, PT, PT, PT, 0x8, 0x0 ;  /* 0x000000000000781c */ /* 0x000fd60003f0e170 */
[----:B------:R-:W-:Y:S05]  /*0360*/  @P2 BRA P5, `(.L_x_4) ;  /* 0x0000000000342947 */ /* 0x000fea0002800000 */
[----:B------:R-:W-:-:S04]  /*0370*/  ISETP.NE.U32.AND P0, PT, RZ, UR4, PT ;  /* 0x00000004ff007c0c */ /* 0x000fc8000bf05070 */
[----:B------:R-:W-:-:S13]  /*0380*/  ISETP.NE.AND.EX P0, PT, RZ, UR5, PT, P0 ;  /* 0x00000005ff007c0c */ /* 0x000fda000bf05300 */
[----:B------:R-:W-:Y:S05]  /*0390*/  @!P0 BRA `(.L_x_5) ;  /* 0x0000000000248947 */ /* 0x000fea0003800000 */
[----:B------:R-:W-:Y:S02]  /*03a0*/  PRMT R2, R2, 0x9910, RZ ;  /* 0x0000991002027816 */ /* 0x000fe400000000ff */
[----:B------:R-:W-:Y:S02]  /*03b0*/  ISETP.NE.U32.AND P0, PT, R4, RZ, PT ;  /* 0x000000ff0400720c */ /* 0x000fe40003f05070 */
[----:B------:R-:W-:Y:S02]  /*03c0*/  ISETP.NE.AND P2, PT, R2, RZ, PT ;  /* 0x000000ff0200720c */ /* 0x000fe40003f45270 */
[----:B------:R-:W-:Y:S02]  /*03d0*/  ISETP.NE.AND.EX P0, PT, R5, RZ, PT, P0 ;  /* 0x000000ff0500720c */ /* 0x000fe40003f05300 */
[----:B------:R-:W-:-:S09]  /*03e0*/  SEL R2, RZ, 0xffffffff, P1 ;  /* 0xffffffffff027807 */ /* 0x000fd20000800000 */
[----:B------:R-:W-:-:S04]  /*03f0*/  @!P2 SEL R2, RZ, 0xffffffff, P0 ;  /* 0xffffffffff02a807 */ /* 0x000fc80000000000 */
[----:B------:R-:W-:-:S04]  /*0400*/  LOP3.LUT R2, R2, 0x1, RZ, 0xc0, !PT ;  /* 0x0000000102027812 */ /* 0x000fc800078ec0ff */
[----:B------:R-:W-:Y:S01]  /*0410*/  ISETP.EQ.U32.AND P0, PT, R2, 0x1, PT ;  /* 0x000000010200780c */ /* 0x000fe20003f02070 */
[----:B------:R-:W-:-:S12]  /*0420*/  BRA `(.L_x_4) ;  /* 0x0000000000047947 */ /* 0x000fd80003800000 */
.L_x_5:
[----:B------:R-:W-:-:S13]  /*0430*/  PLOP3.LUT P0, PT, P1, PT, PT, 0x8, 0x0 ;  /* 0x000000000000781c */ /* 0x000fda0000f0e170 */
.L_x_4:
[----:B------:R-:W1:Y:S02]  /*0440*/  SHFL.IDX PT, R2, R0, RZ, 0x1f ;  /* 0x00001fff00027589 */ /* 0x000e6400000e0000 */
[----:B-1----:R-:W-:-:S13]  /*0450*/  ISETP.NE.AND P1, PT, R2, RZ, PT ;  /* 0x000000ff0200720c */ /* 0x002fda0003f25270 */
[----:B------:R-:W-:Y:S05]  /*0460*/  @P1 BRA `(.L_x_6) ;  /* 0x0000000000cc1947 */ /* 0x000fea0003800000 */
[----:B------:R-:W-:Y:S01]  /*0470*/  ELECT P1, URZ, PT ;  /* 0x00000000003f782f */ /* 0x000fe20003820000 */
[----:B------:R-:W-:-:S12]  /*0480*/  BSSY B0, `(.L_x_6) ;  /* 0x0000031000007945 */ /* 0x000fd80003800000 */
[----:B------:R-:W-:Y:S05]  /*0490*/  @!P1 BRA `(.L_x_7) ;  /* 0x0000000000bc9947 */ /* 0x000fea0003800000 */
[----:B------:R-:W1:Y:S01]  /*04a0*/  S2UR UR8, SR_CgaCtaId ;  /* 0x00000000000879c3 */ /* 0x000e620000008800 */
[----:B------:R-:W-:Y:S01]  /*04b0*/  UMOV UR4, 0x400 ;  /* 0x0000040000047882 */ /* 0x000fe20000000000 */
[----:B------:R-:W-:Y:S01]  /*04c0*/  UMOV UR5, 0x1 ;  /* 0x0000000100057882 */ /* 0x000fe20000000000 */
[----:B------:R-:W-:Y:S02]  /*04d0*/  UMOV UR6, 0x100 ;  /* 0x0000010000067882 */ /* 0x000fe40000000000 */
[----:B------:R-:W-:-:S04]  /*04e0*/  UIADD3 UR6, -UR6, 0x100000, URZ ;  /* 0x0010000006067890 */ /* 0x000fc8000fffe13f */
[----:B------:R-:W-:Y:S02]  /*04f0*/  USHF.L.U32 UR7, UR6, 0xb, URZ ;  /* 0x0000000b06077899 */ /* 0x000fe4000800063f */
[----:B------:R-:W-:Y:S02]  /*0500*/  USHF.L.U32 UR6, UR6, 0x1, URZ ;  /* 0x0000000106067899 */ /* 0x000fe4000800063f */
[----:B-1----:R-:W-:Y:S02]  /*0510*/  ULEA UR8, UR8, UR4, 0x18 ;  /* 0x0000000408087291 */ /* 0x002fe4000f8ec03f */
[----:B------:R-:W-:-:S04]  /*0520*/  UIADD3 UR4, -UR5, 0x100000, URZ ;  /* 0x0010000005047890 */ /* 0x000fc8000fffe13f */
[----:B------:R-:W-:Y:S02]  /*0530*/  USHF.L.U32 UR5, UR4, 0xb, URZ ;  /* 0x0000000b04057899 */ /* 0x000fe4000800063f */
[----:B------:R-:W-:Y:S01]  /*0540*/  USHF.L.U32 UR4, UR4, 0x1, URZ ;  /* 0x0000000104047899 */ /* 0x000fe2000800063f */
[----:B------:R-:W1:Y:S11]  /*0550*/  FENCE.VIEW.ASYNC.S ;  /* 0x00000000000073c6 */ /* 0x000e760000000000 */
[----:B-1----:R1:W2:Y:S01]  /*0560*/  SYNCS.EXCH.64 URZ, [UR8], UR4 ;  /* 0x00000004083f75b2 */ /* 0x0022a20008000100 */
[----:B------:R1:W3:Y:S01]  /*0570*/  SYNCS.EXCH.64 URZ, [UR8+0x88], UR6 ;  /* 0x00008806083f75b2 */ /* 0x0002e20008000100 */
[----:B------:R1:W4:Y:S01]  /*0580*/  SYNCS.EXCH.64 URZ, [UR8+0x8], UR4 ;  /* 0x00000804083f75b2 */ /* 0x0003220008000100 */
[----:B------:R1:W1:Y:S01]  /*0590*/  SYNCS.EXCH.64 URZ, [UR8+0x90], UR6 ;  /* 0x00009006083f75b2 */ /* 0x0002620008000100 */
        /* <DEDUP_REMOVED lines=30> */
[----:B--234-:R-:W-:Y:S01]  /*0780*/  NOP ;  /* 0x0000000000007918 */ /* 0x01cfe20000000000 */
.L_x_7:
[----:B-1----:R-:W-:Y:S05]  /*0790*/  BSYNC B0 ;  /* 0x0000000000007941 */ /* 0x002fea0003800000 */
.L_x_6:
[----:B------:R-:W1:Y:S01]  /*07a0*/  SHFL.IDX PT, R4, R0, RZ, 0x1f ;  /* 0x00001fff00047589 */ /* 0x000e6200000e0000 */
[----:B------:R-:W2:Y:S01]  /*07b0*/  LDC R2, c[0x0][0x904] ;  /* 0x00024100ff027b82 */ /* 0x000ea20000000800 */
[----:B------:R-:W-:Y:S01]  /*07c0*/  NOP ;  /* 0x0000000000007918 */ /* 0x000fe20000000000 */
[----:B-1----:R-:W-:-:S13]  /*07d0*/  ISETP.NE.AND P1, PT, R4, RZ, PT ;  /* 0x000000ff0400720c */ /* 0x002fda0003f25270 */
[----:B------:R-:W-:Y:S05]  /*07e0*/  @P1 BRA `(.L_x_8) ;  /* 0x0000000000481947 */ /* 0x000fea0003800000 */
[----:B------:R-:W1:Y:S01]  /*07f0*/  S2UR UR5, SR_CgaCtaId ;  /* 0x00000000000579c3 */ /* 0x000e620000008800 */
[----:B------:R-:W-:Y:S01]  /*0800*/  UMOV UR4, 0x400 ;  /* 0x0000040000047882 */ /* 0x000fe20000000000 */
[----:B------:R-:W-:Y:S01]  /*0810*/  UMOV UR6, 0x20 ;  /* 0x0000002000067882 */ /* 0x000fe20000000000 */
[----:B------:R-:W-:Y:S01]  /*0820*/  UMOV UR7, 0x100 ;  /* 0x0000010000077882 */ /* 0x000fe20000000000 */
[----:B------:R-:W-:Y:S01]  /*0830*/  ELECT P1, URZ, PT ;  /* 0x00000000003f782f */ /* 0x000fe20003820000 */
[----:B-1----:R-:W-:Y:S02]  /*0840*/  ULEA UR8, UR5, UR4, 0x18 ;  /* 0x0000000405087291 */ /* 0x002fe4000f8ec03f */
[----:B------:R-:W-:-:S04]  /*0850*/  UIADD3 UR4, -UR6, 0x100000, URZ ;  /* 0x0010000006047890 */ /* 0x000fc8000fffe13f */
[----:B------:R-:W-:Y:S02]  /*0860*/  USHF.L.U32 UR5, UR4, 0xb, URZ ;  /* 0x0000000b04057899 */ /* 0x000fe4000800063f */
[----:B------:R-:W-:Y:S02]  /*0870*/  USHF.L.U32 UR4, UR4, 0x1, URZ ;  /* 0x0000000104047899 */ /* 0x000fe4000800063f */
[----:B------:R-:W-:-:S04]  /*0880*/  UIADD3 UR6, -UR7, 0x100000, URZ ;  /* 0x0010000007067890 */ /* 0x000fc8000fffe13f */
[----:B------:R-:W-:Y:S02]  /*0890*/  USHF.L.U32 UR7, UR6, 0xb, URZ ;  /* 0x0000000b06077899 */ /* 0x000fe4000800063f */
[----:B------:R-:W-:Y:S01]  /*08a0*/  USHF.L.U32 UR6, UR6, 0x1, URZ ;  /* 0x0000000106067899 */ /* 0x000fe2000800063f */
[----:B------:R-:W1:Y:S03]  /*08b0*/  FENCE.VIEW.ASYNC.S ;  /* 0x00000000000073c6 */ /* 0x000e660000000000 */
[----:B-1----:R1:W3:Y:S08]  /*08c0*/  SYNCS.EXCH.64 URZ, [UR8+0x110], UR4 ;  /* 0x00011004083f75b2 */ /* 0x0022f00008000100 */
[----:B------:R1:W4:Y:S01]  /*08d0*/  SYNCS.EXCH.64 URZ, [UR8+0x120], UR6 ;  /* 0x00012006083f75b2 */ /* 0x0003220008000100 */
[----:B------:R1:W1:Y:S01]  /*08e0*/  SYNCS.EXCH.64 URZ, [UR8+0x118], UR4 ;  /* 0x00011804083f75b2 */ /* 0x0002620008000100 */
[----:B------:R1:W1:Y:S01]  /*08f0*/  SYNCS.EXCH.64 URZ, [UR8+0x128], UR6 ;  /* 0x00012806083f75b2 */ /* 0x0002620008000100 */
[----:B------:R-:W-:Y:S01]  /*0900*/  NOP ;  /* 0x0000000000007918 */ /* 0x000fe20000000000 */
.L_x_8:
[----:B------:R-:W5:Y:S01]  /*0910*/  SHFL.IDX PT, R0, R0, RZ, 0x1f ;  /* 0x00001fff00007589 */ /* 0x000f6200000e0000 */
[----:B------:R-:W-:Y:S01]  /*0920*/  ELECT P1, URZ, PT ;  /* 0x00000000003f782f */ /* 0x000fe20003820000 */
[----:B------:R-:W3:Y:S01]  /*0930*/  S2UR UR43, SR_CgaCtaId ;  /* 0x00000000002b79c3 */ /* 0x000ee20000008800 */
[----:B--2---:R-:W-:Y:S01]  /*0940*/  ISETP.NE.AND P6, PT, R2, 0x1, PT ;  /* 0x000000010200780c */ /* 0x004fe20003fc5270 */
[----:B------:R-:W2:Y:S01]  /*0950*/  S2R R7, SR_CTAID.Y ;  /* 0x0000000000077919 */ /* 0x000ea20000002600 */
[----:B-1----:R-:W-:Y:S01]  /*0960*/  UMOV UR4, 0x20 ;  /* 0x0000002000047882 */ /* 0x002fe20000000000 */
[----:B------:R-:W-:Y:S01]  /*0970*/  ISETP.NE.AND P4, PT, R3, RZ, PT ;  /* 0x000000ff0300720c */ /* 0x000fe20003f85270 */
[----:B------:R-:W-:Y:S01]  /*0980*/  NOP ;  /* 0x0000000000007918 */ /* 0x000fe20000000000 */
[----:B------:R-:W1:Y:S01]  /*0990*/  S2R R10, SR_CTAID.X ;  /* 0x00000000000a7919 */ /* 0x000e620000002500 */
[----:B------:R-:W-:Y:S01]  /*09a0*/  P2R R4, PR, RZ, 0x40 ;  /* 0x00000040ff047803 */ /* 0x000fe20000000000 */
[----:B------:R-:W-:-:S06]  /*09b0*/  IMAD.MOV.U32 R11, RZ, RZ, RZ ;  /* 0x000000ffff0b7224 */ /* 0x000fcc00078e00ff */
[----:B------:R-:W1:Y:S01]  /*09c0*/  @P6 LDC R17, c[0x0][0x10] ;  /* 0x00000400ff116b82 */ /* 0x000e620000000800 */
[----:B------:R-:W-:Y:S02]  /*09d0*/  @P6 MOV R5, RZ ;  /* 0x000000ff00056202 */ /* 0x000fe40000000f00 */
[----:B-----5:R-:W-:-:S05]  /*09e0*/  ISETP.NE.OR P2, PT, R0, RZ, !P1 ;  /* 0x000000ff0000720c */ /* 0x020fca0004f45670 */
[----:B------:R-:W5:Y:S01]  /*09f0*/  @!P6 LDC R12, c[0x0][0xc] ;  /* 0x00000300ff0ceb82 */ /* 0x000f620000000800 */
[----:B------:R-:W-:-:S04]  /*0a00*/  ISETP.EQ.OR P1, PT, R3, 0x3, !P4 ;  /* 0x000000030300780c */ /* 0x000fc80006722670 */
[----:B------:R-:W-:-:S04]  /*0a10*/  ISETP.EQ.AND P1, PT, R6, RZ, P1 ;  /* 0x000000ff0600720c */ /* 0x000fc80000f22270 */
[----:B------:R-:W-:Y:S01]  /*0a20*/  SEL R19, RZ, 0x1, !P1 ;  /* 0x00000001ff137807 */ /* 0x000fe20004800000 */
[----:B--2---:R-:W-:Y:S01]  /*0a30*/  @P6 IMAD.MOV.U32 R4, RZ, RZ, R7 ;  /* 0x000000ffff046224 */ /* 0x004fe200078e0007 */
[----:B------:R-:W-:Y:S01]  /*0a40*/  VOTEU.ALL UP0, P2 ;  /* 0x00000000003f7886 */ /* 0x000fe20001000000 */
[----:B------:R-:W-:Y:S02]  /*0a50*/  VOTEU.ALL UP1, P2 ;  /* 0x00000000003f7886 */ /* 0x000fe40001020000 */
[----:B-1----:R-:W-:Y:S02]  /*0a60*/  @P6 IMAD.WIDE.U32 R16, R10, R17, R4 ;  /* 0x000000110a106225 */ /* 0x002fe400078e0004 */
[----:B------:R-:W-:Y:S01]  /*0a70*/  @!UP0 UMOV UR6, 0x400 ;  /* 0x0000040000068882 */ /* 0x000fe20000000000 */
[----:B------:R-:W-:-:S04]  /*0a80*/  @!UP0 UIADD3 UR4, -UR4, 0x100000, URZ ;  /* 0x0010000004048890 */ /* 0x000fc8000fffe13f */
[----:B------:R-:W-:Y:S02]  /*0a90*/  @!UP0 USHF.L.U32 UR5, UR4, 0xb, URZ ;  /* 0x0000000b04058899 */ /* 0x000fe4000800063f */
[----:B------:R-:W-:Y:S01]  /*0aa0*/  @!UP0 USHF.L.U32 UR4, UR4, 0x1, URZ ;  /* 0x0000000104048899 */ /* 0x000fe2000800063f */
[----:B------:R-:W-:Y:S01]  /*0ab0*/  @P6 IMAD.MOV.U32 R5, RZ, RZ, RZ ;  /* 0x000000ffff056224 */ /* 0x000fe200078e00ff */
[----:B---3--:R-:W-:Y:S01]  /*0ac0*/  @!UP0 ULEA UR8, UR43, UR6, 0x18 ;  /* 0x000000062b088291 */ /* 0x008fe2000f8ec03f */
[----:B------:R-:W-:Y:S01]  /*0ad0*/  VOTEU.ALL UP0, P2 ;  /* 0x00000000003f7886 */ /* 0x000fe20001000000 */
[C---:B------:R-:W-:Y:S01]  /*0ae0*/  ISETP.NE.AND P2, PT, R6.reuse, RZ, PT ;  /* 0x000000ff0600720c */ /* 0x040fe20003f45270 */
[----:B------:R-:W-:Y:S01]  /*0af0*/  ULDC UR6, c[0x0][0xc] ;  /* 0x0000030000067ab9 */ /* 0x000fe20000000800 */
[----:B------:R-:W-:Y:S01]  /*0b00*/  ULDC UR7, c[0x0][0x10] ;  /* 0x0000040000077ab9 */ /* 0x000fe20000000800 */
[----:B------:R-:W-:Y:S01]  /*0b10*/  VIADD R6, R6, 0xffffffff ;  /* 0xffffffff06067836 */ /* 0x000fe20000000000 */
[----:B------:R-:W-:Y:S01]  /*0b20*/  ISETP.EQ.AND P5, PT, R3, 0x2, !P2 ;  /* 0x000000020300780c */ /* 0x000fe200057a2270 */
[----:B------:R-:W-:-:S02]  /*0b30*/  @P6 IMAD.IADD R17, R17, 0x1, R5 ;  /* 0x0000000111116824 */ /* 0x000fc400078e0205 */
[----:B-----5:R-:W-:Y:S01]  /*0b40*/  @!P6 IMAD.WIDE.U32 R4, R12, R7, R10 ;  /* 0x000000070c04e225 */ /* 0x020fe200078e000a */
[----:B------:R-:W-:Y:S01]  /*0b50*/  ISETP.GE.U32.AND P1, PT, R6, 0x2, PT ;  /* 0x000000020600780c */ /* 0x000fe20003f26070 */
[----:B------:R-:W1:Y:S02]  /*0b60*/  FENCE.VIEW.ASYNC.S ;  /* 0x00000000000073c6 */ /* 0x000e640000000000 */
[----:B-1----:R-:W4:Y:S01]  /*0b70*/  @!UP0 SYNCS.EXCH.64 URZ, [UR8+0x130], UR4 ;  /* 0x00013004083f85b2 */ /* 0x002f220008000100 */
[----:B------:R-:W-:Y:S01]  /*0b80*/  SEL R0, RZ, 0x1, !P5 ;  /* 0x00000001ff007807 */ /* 0x000fe20006800000 */
[----:B------:R-:W-:Y:S01]  /*0b90*/  @!P6 IMAD.MOV.U32 R16, RZ, RZ, R4 ;  /* 0x000000ffff10e224 */ /* 0x000fe200078e0004 */
[----:B------:R-:W-:Y:S01]  /*0ba0*/  SEL R19, R19, 0x2, P1 ;  /* 0x0000000213137807 */ /* 0x000fe20000800000 */
[----:B------:R-:W-:Y:S01]  /*0bb0*/  @!P6 IMAD.MOV.U32 R17, RZ, RZ, R5 ;  /* 0x000000ffff11e224 */ /* 0x000fe200078e0005 */
[----:B------:R-:W-:Y:S01]  /*0bc0*/  SEL R0, R0, 0x2, P1 ;  /* 0x0000000200007807 */ /* 0x000fe20000800000 */
[----:B------:R1:W4:Y:S01]  /*0bd0*/  @!UP1 SYNCS.EXCH.64 URZ, [UR8+0x138], UR4 ;  /* 0x00013804083f95b2 */ /* 0x0003220008000100 */
[----:B------:R-:W-:Y:S01]  /*0be0*/  NOP ;  /* 0x0000000000007918 */ /* 0x000fe20000000000 */
[----:B-1----:R-:W-:-:S03]  /*0bf0*/  UIMAD.WIDE.U32 UR4, UR6, UR7, URZ ;  /* 0x00000007060472a5 */ /* 0x002fc6000f8e003f */
[----:B------:R-:W-:Y:S02]  /*0c00*/  ULDC UR6, c[0x0][0x14] ;  /* 0x0000050000067ab9 */ /* 0x000fe40000000800 */
[----:B------:R-:W-:Y:S02]  /*0c10*/  UIMAD.WIDE.U32 UR36, UR4, UR6, URZ ;  /* 0x00000006042472a5 */ /* 0x000fe4000f8e003f */
[----:B------:R-:W-:-:S04]  /*0c20*/  UIMAD UR42, UR5, UR6, URZ ;  /* 0x00000006052a72a4 */ /* 0x000fc8000f8e023f */
[----:B------:R-:W-:Y:S01]  /*0c30*/  UIADD3 UR42, UR37, UR42, URZ ;  /* 0x0000002a252a7290 */ /* 0x000fe2000fffe03f */
[----:B----4-:R-:W-:Y:S06]  /*0c40*/  BAR.SYNC.DEFER_BLOCKING 0x0 ;  /* 0x0000000000007b1d */ /* 0x010fec0000010000 */
[----:B------:R-:W-:Y:S05]  /*0c50*/  @!P2 BRA `(.L_x_9) ;  /* 0x0000006c00e0a947 */ /* 0x000fea0003800000 */
[----:B------:R-:W-:-:S13]  /*0c60*/  ISETP.GT.U32.AND P0, PT, R6, 0x1, PT ;  /* 0x000000010600780c */ /* 0x000fda0003f04070 */
[----:B------:R-:W-:Y:S05]  /*0c70*/  @P0 EXIT ;  /* 0x000000000000094d */ /* 0x000fea0003800000 */
[----:B------:R-:W-:Y:S01]  /*0c80*/  ULDC.64 UR4, c[0x0][0x8f8] ;  /* 0x00023e0000047ab9 */ /* 0x000fe20000000a00 */
[----:B------:R-:W-:Y:S01]  /*0c90*/  UMOV UR47, 0xffffffff ;  /* 0xffffffff002f7882 */ /* 0x000fe20000000000 */
[----:B------:R-:W-:Y:S01]  /*0ca0*/  ISETP.GE.U32.AND P0, PT, R16, UR4, PT ;  /* 0x0000000410007c0c */ /* 0x000fe2000bf06070 */
[----:B------:R-:W-:Y:S01]  /*0cb0*/  IMAD.MOV.U32 R8, RZ, RZ, -0x1 ;  /* 0xffffffffff087424 */ /* 0x000fe200078e00ff */
[----:B------:R-:W-:Y:S02]  /*0cc0*/  PRMT R22, RZ, 0x7610, R22 ;  /* 0x00007610ff167816 */ /* 0x000fe40000000016 */
[----:B------:R-:W-:Y:S02]  /*0cd0*/  ISETP.GE.U32.AND.EX P0, PT, R17, UR5, PT, P0 ;  /* 0x0000000511007c0c */ /* 0x000fe4000bf06100 */
[----:B------:R-:W-:Y:S02]  /*0ce0*/  MOV R3, 0xffffffff ;  /* 0xffffffff00037802 */ /* 0x000fe40000000f00 */
[----:B------:R-:W-:-:S09]  /*0cf0*/  PRMT R6, RZ, 0x7610, R6 ;  /* 0x00007610ff067816 */ /* 0x000fd20000000006 */
[----:B------:R-:W-:Y:S05]  /*0d00*/  @P0 BRA `(.L_x_10) ;  /* 0x0000000400580947 */ /* 0x000fea0003800000 */
[----:B------:R-:W1:Y:S01]  /*0d10*/  LDC.64 R20, c[0x0][0x8d0] ;  /* 0x00023400ff147b82 */ /* 0x000e620000000a00 */
[----:B------:R-:W-:Y:S02]  /*0d20*/  IMAD.MOV.U32 R4, RZ, RZ, R16 ;  /* 0x000000ffff047224 */ /* 0x000fe400078e0010 */
[----:B------:R-:W-:-:S05]  /*0d30*/  IMAD.MOV.U32 R5, RZ, RZ, R17 ;  /* 0x000000ffff057224 */ /* 0x000fca00078e0011 */
[----:B------:R-:W2:Y:S08]  /*0d40*/  LDC R6, c[0x0][0x8d8] ;  /* 0x00023600ff067b82 */ /* 0x000eb00000000800 */
[----:B------:R-:W3:Y:S01]  /*0d50*/  LDC.64 R24, c[0x0][0x8c8] ;  /* 0x00023200ff187b82 */ /* 0x000ee20000000a00 */
[----:B-1----:R-:W-:-:S04]  /*0d60*/  ISETP.NE.U32.AND P0, PT, R20, RZ, PT ;  /* 0x000000ff1400720c */ /* 0x002fc80003f05070 */
[----:B------:R-:W-:-:S13]  /*0d70*/  ISETP.NE.AND.EX P0, PT, R21, RZ, PT, P0 ;  /* 0x000000ff1500720c */ /* 0x000fda0003f05300 */
[----:B--23--:R-:W-:Y:S05]  /*0d80*/  @!P0 BRA `(.L_x_11) ;  /* 0x0000000000288947 */ /* 0x00cfea0003800000 */
[----:B------:R-:W1:Y:S02]  /*0d90*/  LDC R3, c[0x0][0x8dc] ;  /* 0x00023700ff037b82 */ /* 0x000e640000000800 */
[----:B-1----:R-:W-:-:S05]  /*0da0*/  IADD3 R3, P0, R16, R3, RZ ;  /* 0x0000000310037210 */ /* 0x002fca0007f1e0ff */
[----:B------:R-:W-:-:S04]  /*0db0*/  IMAD.X R15, RZ, RZ, R17, P0 ;  /* 0x000000ffff0f7224 */ /* 0x000fc800000e0611 */
[----:B------:R-:W-:-:S04]  /*0dc0*/  IMAD.WIDE.U32 R4, R15, R20, RZ ;  /* 0x000000140f047225 */ /* 0x000fc800078e00ff */
[----:B------:R-:W-:-:S04]  /*0dd0*/  IMAD.WIDE.U32 R8, P0, R3, R21, R4 ;  /* 0x0000001503087225 */ /* 0x000fc80007800004 */
[----:B------:R-:W-:-:S04]  /*0de0*/  IMAD.WIDE.U32 R4, R3, R20, RZ ;  /* 0x0000001403047225 */ /* 0x000fc800078e00ff */
[----:B------:R-:W-:Y:S01]  /*0df0*/  IMAD.X R13, RZ, RZ, RZ, P0 ;  /* 0x000000ffff0d7224 */ /* 0x000fe200000e06ff */
[----:B------:R-:W-:Y:S01]  /*0e00*/  IADD3 RZ, P0, R5, R8, RZ ;  /* 0x0000000805ff7210 */ /* 0x000fe20007f1e0ff */
[----:B------:R-:W-:-:S04]  /*0e10*/  IMAD.MOV.U32 R12, RZ, RZ, R9 ;  /* 0x000000ffff0c7224 */ /* 0x000fc800078e0009 */
[----:B------:R-:W-:-:S08]  /*0e20*/  IMAD.WIDE.U32.X R4, R15, R21, R12, P0 ;  /* 0x000000150f047225 */ /* 0x000fd000000e040c */
.L_x_11:
[-CC-:B------:R-:W-:Y:S01]  /*0e30*/  SHF.R.U64 R30, R4, R6.reuse, R5.reuse ;  /* 0x00000006041e7219 */ /* 0x180fe20000001205 */
[----:B------:R-:W1:Y:S01]  /*0e40*/  LDC.64 R26, c[0x0][0x8e8] ;  /* 0x00023a00ff1a7b82 */ /* 0x000e620000000a00 */
[----:B------:R-:W-:Y:S01]  /*0e50*/  SHF.R.U32.HI R4, RZ, R6, R5 ;  /* 0x00000006ff047219 */ /* 0x000fe20000011605 */
[----:B------:R-:W-:Y:S01]  /*0e60*/  ULDC UR4, c[0x0][0x150] ;  /* 0x0000540000047ab9 */ /* 0x000fe20000000800 */
[----:B------:R-:W-:Y:S02]  /*0e70*/  IADD3 R11, P0, RZ, -R30, RZ ;  /* 0x8000001eff0b7210 */ /* 0x000fe40007f1e0ff */
[----:B------:R-:W-:Y:S02]  /*0e80*/  I2FP.F32.U32 R3, R10 ;  /* 0x0000000a00037245 */ /* 0x000fe40000201000 */
[----:B------:R-:W-:Y:S01]  /*0e90*/  IADD3.X R13, RZ, ~R4, RZ, P0, !PT ;  /* 0x80000004ff0d7210 */ /* 0x000fe200007fe4ff */
[----:B------:R-:W2:Y:S01]  /*0ea0*/  LDC R8, c[0x0][0x8c0] ;  /* 0x00023000ff087b82 */ /* 0x000ea20000000800 */
[----:B------:R-:W-:-:S04]  /*0eb0*/  IMAD.WIDE.U32 R4, R11, R24, R16 ;  /* 0x000000180b047225 */ /* 0x000fc800078e0010 */
[----:B------:R-:W-:Y:S01]  /*0ec0*/  FMUL R3, R3, UR4 ;  /* 0x0000000403037c20 */ /* 0x000fe20008400000 */
[----:B------:R-:W-:Y:S01]  /*0ed0*/  ULDC UR4, c[0x0][0x154] ;  /* 0x0000550000047ab9 */ /* 0x000fe20000000800 */
[----:B------:R-:W-:Y:S02]  /*0ee0*/  IMAD R6, R13, R24, RZ ;  /* 0x000000180d067224 */ /* 0x000fe400078e02ff */
[----:B------:R-:W3:Y:S02]  /*0ef0*/  LDC R13, c[0x0][0x8b0] ;  /* 0x00022c00ff0d7b82 */ /* 0x000ee40000000800 */
[----:B------:R-:W-:Y:S01]  /*0f00*/  IMAD R11, R11, R25, R6 ;  /* 0x000000190b0b7224 */ /* 0x000fe200078e0206 */
[----:B------:R-:W4:Y:S03]  /*0f10*/  F2I.U32.TRUNC.NTZ R3, R3 ;  /* 0x0000000300037305 */ /* 0x000f26000020f000 */
[----:B------:R-:W-:-:S02]  /*0f20*/  IMAD.IADD R5, R5, 0x1, R11 ;  /* 0x0000000105057824 */ /* 0x000fc400078e020b */
[----:B------:R-:W5:Y:S01]  /*0f30*/  LDC R15, c[0x0][0x900] ;  /* 0x00024000ff0f7b82 */ /* 0x000f620000000800 */
[----:B-1----:R-:W-:-:S04]  /*0f40*/  ISETP.NE.U32.AND P0, PT, R26, RZ, PT ;  /* 0x000000ff1a00720c */ /* 0x002fc80003f05070 */
[----:B------:R-:W-:-:S03]  /*0f50*/  ISETP.NE.AND.EX P0, PT, R27, RZ, PT, P0 ;  /* 0x000000ff1b00720c */ /* 0x000fc60003f05300 */
[----:B------:R-:W1:Y:S01]  /*0f60*/  LDC R9, c[0x0][0x144] ;  /* 0x00005100ff097b82 */ /* 0x000e620000000800 */
[-C--:B--2---:R-:W-:Y:S01]  /*0f70*/  SHF.R.U64 R21, R4, R8.reuse, R5 ;  /* 0x0000000804157219 */ /* 0x084fe20000001205 */
[----:B----4-:R-:W-:Y:S01]  /*0f80*/  IMAD.MOV R11, RZ, RZ, -R3 ;  /* 0x000000ffff0b7224 */ /* 0x010fe200078e0a03 */
[----:B------:R-:W-:Y:S02]  /*0f90*/  I2FP.F32.U32 R4, R7 ;  /* 0x0000000700047245 */ /* 0x000fe40000201000 */
[----:B------:R-:W-:Y:S01]  /*0fa0*/  SHF.R.U32.HI R6, RZ, R8, R5 ;  /* 0x00000008ff067219 */ /* 0x000fe20000011605 */
[----:B------:R-:W-:Y:S02]  /*0fb0*/  IMAD.MOV.U32 R8, RZ, RZ, 0x1 ;  /* 0x00000001ff087424 */ /* 0x000fe400078e00ff */
[----:B------:R-:W2:Y:S01]  /*0fc0*/  LDC R14, c[0x0][0x148] ;  /* 0x00005200ff0e7b82 */ /* 0x000ea20000000800 */
[----:B------:R-:W-:Y:S01]  /*0fd0*/  FMUL R5, R4, UR4 ;  /* 0x0000000404057c20 */ /* 0x000fe20008400000 */
[-CC-:B---3--:R-:W-:Y:S01]  /*0fe0*/  SHF.R.U64 R29, R21, R13.reuse, R6.reuse ;  /* 0x0000000d151d7219 */ /* 0x188fe20000001206 */
[----:B------:R-:W-:Y:S01]  /*0ff0*/  IMAD.MOV.U32 R4, RZ, RZ, -0x1 ;  /* 0xffffffffff047424 */ /* 0x000fe200078e00ff */
[----:B------:R-:W-:-:S02]  /*1000*/  SHF.R.U32.HI R6, RZ, R13, R6 ;  /* 0x0000000dff067219 */ /* 0x000fc40000011606 */
[----:B------:R3:W4:Y:S02]  /*1010*/  F2I.U32.TRUNC.NTZ R13, R5 ;  /* 0x00000005000d7305 */ /* 0x000724000020f000 */
[----:B------:R-:W2:Y:S01]  /*1020*/  LDC R23, c[0x0][0x8a8] ;  /* 0x00022a00ff177b82 */ /* 0x000ea20000000800 */
[-C--:B-----5:R-:W-:Y:S02]  /*1030*/  SHF.L.U32 R4, R4, R15.reuse, RZ ;  /* 0x0000000f04047219 */ /* 0x0a0fe400000006ff */
[-CC-:B------:R-:W-:Y:S02]  /*1040*/  SHF.R.U64 R28, R29, R15.reuse, R6.reuse ;  /* 0x0000000f1d1c7219 */ /* 0x180fe40000001206 */
[----:B------:R-:W-:Y:S02]  /*1050*/  LOP3.LUT R12, RZ, R4, RZ, 0x33, !PT ;  /* 0x00000004ff0c7212 */ /* 0x000fe400078e33ff */
[----:B---3--:R-:W-:Y:S01]  /*1060*/  SHF.R.U32.HI R5, RZ, R15, R6 ;  /* 0x0000000fff057219 */ /* 0x008fe20000011606 */
[----:B------:R-:W3:Y:S01]  /*1070*/  LDC R20, c[0x0][0x8f0] ;  /* 0x00023c00ff147b82 */ /* 0x000ee20000000800 */
[----:B-1----:R-:W-:Y:S01]  /*1080*/  IMAD R3, R9, R11, R10 ;  /* 0x0000000b09037224 */ /* 0x002fe200078e020a */
[----:B------:R-:W-:Y:S01]  /*1090*/  SHF.L.U32 R6, R8, R15, RZ ;  /* 0x0000000f08067219 */ /* 0x000fe200000006ff */
[----:B------:R-:W-:-:S05]  /*10a0*/  IMAD.MOV.U32 R4, RZ, RZ, R28 ;  /* 0x000000ffff047224 */ /* 0x000fca00078e001c */
[----:B------:R-:W1:Y:S08]  /*10b0*/  LDC R24, c[0x0][0x8e0] ;  /* 0x00023800ff187b82 */ /* 0x000e700000000800 */
[----:B------:R-:W1:Y:S01]  /*10c0*/  LDC R25, c[0x0][0x8b8] ;  /* 0x00022e00ff197b82 */ /* 0x000e620000000800 */
[----:B--2-4-:R-:W-:Y:S05]  /*10d0*/  @!P0 BRA `(.L_x_12) ;  /* 0x0000000000288947 */ /* 0x014fea0003800000 */
[----:B------:R-:W2:Y:S02]  /*10e0*/  LDC R11, c[0x0][0x8f4] ;  /* 0x00023d00ff0b7b82 */ /* 0x000ea40000000800 */
[----:B--2---:R-:W-:-:S05]  /*10f0*/  IADD3 R11, P0, R28, R11, RZ ;  /* 0x0000000b1c0b7210 */ /* 0x004fca0007f1e0ff */
[----:B------:R-:W-:-:S04]  /*1100*/  IMAD.X R15, RZ, RZ, R5, P0 ;  /* 0x000000ffff0f7224 */ /* 0x000fc800000e0605 */
[----:B------:R-:W-:-:S04]  /*1110*/  IMAD.WIDE.U32 R4, R15, R26, RZ ;  /* 0x0000001a0f047225 */ /* 0x000fc800078e00ff */
[----:B------:R-:W-:-:S04]  /*1120*/  IMAD.WIDE.U32 R8, P0, R11, R27, R4 ;  /* 0x0000001b0b087225 */ /* 0x000fc80007800004 */
[----:B------:R-:W-:Y:S01]  /*1130*/  IMAD.WIDE.U32 R4, R11, R26, RZ ;  /* 0x0000001a0b047225 */ /* 0x000fe200078e00ff */
[----:B------:R-:W-:-:S03]  /*1140*/  IADD3.X R11, RZ, RZ, RZ, P0, !PT ;  /* 0x000000ffff0b7210 */ /* 0x000fc600007fe4ff */
[----:B------:R-:W-:Y:S01]  /*1150*/  IMAD.MOV.U32 R10, RZ, RZ, R9 ;  /* 0x000000ffff0a7224 */ /* 0x000fe200078e0009 */
[----:B------:R-:W-:-:S05]  /*1160*/  IADD3 RZ, P0, R5, R8, RZ ;  /* 0x0000000805ff7210 */ /* 0x000fca0007f1e0ff */
[----:B------:R-:W-:-:S08]  /*1170*/  IMAD.WIDE.U32.X R4, R15, R27, R10, P0 ;  /* 0x0000001b0f047225 */ /* 0x000fd000000e040a */
.L_x_12:
[----:B---3--:R-:W-:Y:S01]  /*1180*/  SHF.R.U64 R4, R4, R20, R5 ;  /* 0x0000001404047219 */ /* 0x008fe20000001205 */
[----:B------:R-:W-:Y:S01]  /*1190*/  VIADD R8, R23, 0xffffffff ;  /* 0xffffffff17087836 */ /* 0x000fe20000000000 */
[----:B------:R-:W-:Y:S01]  /*11a0*/  LOP3.LUT R5, R29, R12, RZ, 0xc0, !PT ;  /* 0x0000000c1d057212 */ /* 0x000fe200078ec0ff */
[----:B------:R-:W-:Y:S01]  /*11b0*/  IMAD.MOV R13, RZ, RZ, -R13 ;  /* 0x000000ffff0d7224 */ /* 0x000fe200078e0a0d */
[----:B------:R-:W-:Y:S01]  /*11c0*/  R2UR UR47, R30 ;  /* 0x000000001e2f72ca */ /* 0x000fe200000e0000 */
[----:B------:R-:W-:Y:S01]  /*11d0*/  IMAD.MOV R9, RZ, RZ, -R4 ;  /* 0x000000ffff097224 */ /* 0x000fe200078e0a04 */
[----:B------:R-:W-:Y:S01]  /*11e0*/  LOP3.LUT R8, R21, R8, RZ, 0xc0, !PT ;  /* 0x0000000815087212 */ /* 0x000fe200078ec0ff */
[----:B------:R-:W-:Y:S02]  /*11f0*/  IMAD R6, R6, R4, R5 ;  /* 0x0000000406067224 */ /* 0x000fe400078e0205 */
[----:B------:R-:W-:Y:S02]  /*1200*/  @P6 IMAD R3, R14, R13, R7 ;  /* 0x0000000d0e036224 */ /* 0x000fe400078e0207 */
[----:B-1----:R-:W-:-:S02]  /*1210*/  IMAD R4, R9, R24, R28 ;  /* 0x0000001809047224 */ /* 0x002fc400078e021c */
[----:B------:R-:W-:Y:S02]  /*1220*/  IMAD R3, R6, R25, R3 ;  /* 0x0000001906037224 */ /* 0x000fe400078e0203 */
[----:B------:R-:W-:Y:S02]  /*1230*/  IMAD R4, R4, R23, R8 ;  /* 0x0000001704047224 */ /* 0x000fe400078e0208 */
[----:B------:R-:W-:-:S03]  /*1240*/  IMAD.MOV.U32 R6, RZ, RZ, 0x1 ;  /* 0x00000001ff067424 */ /* 0x000fc600078e00ff */
[----:B------:R-:W-:Y:S02]  /*1250*/  SEL R8, R4, R3, !P6 ;  /* 0x0000000304087207 */ /* 0x000fe40007000000 */
[----:B------:R-:W-:-:S07]  /*1260*/  SEL R3, R3, R4, !P6 ;  /* 0x0000000403037207 */ /* 0x000fce0007000000 */
.L_x_10:
[----:B------:R-:W-:-:S08]  /*1270*/  NOP ;  /* 0x0000000000007918 */ /* 0x000fd00000000000 */
[----:B------:R-:W1:Y:S02]  /*1280*/  USETMAXREG.TRY_ALLOC.CTAPOOL UP0, 0xe8 ;  /* 0x000000e8000079c8 */ /* 0x000e640008000600 */
[----:B-1----:R-:W-:-:S13]  /*1290*/  PLOP3.LUT P0, PT, PT, PT, UP0, 0x80, 0x0 ;  /* 0x000000000000781c */ /* 0x002fda0003f0f008 */
[----:B------:R-:W-:Y:S05]  /*12a0*/  @!P0 BRA `(.L_x_10) ;  /* 0xfffffffc00f08947 */ /* 0x000fea000383ffff */
[----:B------:R-:W-:Y:S02]  /*12b0*/  ULDC.64 UR4, c[0x0][0x590] ;  /* 0x0001640000047ab9 */ /* 0x000fe40000000a00 */
[----:B------:R-:W-:-:S04]  /*12c0*/  ISETP.NE.U32.AND P0, PT, RZ, UR4, PT ;  /* 0x00000004ff007c0c */ /* 0x000fc8000bf05070 */
[----:B------:R-:W-:-:S13]  /*12d0*/  ISETP.NE.AND.EX P0, PT, RZ, UR5, PT, P0 ;  /* 0x00000005ff007c0c */ /* 0x000fda000bf05300 */
[----:B------:R-:W-:Y:S05]  /*12e0*/  @P0 BRA `(.L_x_13) ;  /* 0x00000000002c0947 */ /* 0x000fea0003800000 */
[----:B------:R-:W-:Y:S02]  /*12f0*/  ULDC.64 UR4, c[0x0][0x588] ;  /* 0x0001620000047ab9 */ /* 0x000fe40000000a00 */
[----:B------:R-:W-:-:S04]  /*1300*/  ISETP.NE.U32.AND P0, PT, RZ, UR4, PT ;  /* 0x00000004ff007c0c */ /* 0x000fc8000bf05070 */
[----:B------:R-:W-:-:S13]  /*1310*/  ISETP.NE.AND.EX P0, PT, RZ, UR5, PT, P0 ;  /* 0x00000005ff007c0c */ /* 0x000fda000bf05300 */
[----:B------:R-:W-:Y:S05]  /*1320*/  @!P0 BRA `(.L_x_14) ;  /* 0x0000000000108947 */ /* 0x000fea0003800000 */
[----:B------:R-:W1:Y:S02]  /*1330*/  LDC.64 R4, c[0x0][0x588] ;  /* 0x00016200ff047b82 */ /* 0x000e640000000a00 */
[----:B-1----:R1:W5:Y:S01]  /*1340*/  LDG.E R23, desc[UR38][R4.64] ;  /* 0x0000002604177981 */ /* 0x002362000c1e1900 */
[----:B------:R-:W-:Y:S01]  /*1350*/  IMAD.MOV.U32 R22, RZ, RZ, 0x1 ;  /* 0x00000001ff167424 */ /* 0x000fe200078e00ff */
[----:B------:R-:W-:Y:S06]  /*1360*/  BRA `(.L_x_13) ;  /* 0x00000000000c7947 */ /* 0x000fec0003800000 */
.L_x_14:
[----:B------:R-:W-:Y:S01]  /*1370*/  ULDC UR4, c[0x0][0x580] ;  /* 0x0001600000047ab9 */ /* 0x000fe20000000800 */
[----:B------:R-:W-:Y:S01]  /*1380*/  MOV R22, 0x1 ;  /* 0x0000000100167802 */ /* 0x000fe20000000f00 */
[----:B------:R-:W-:-:S07]  /*1390*/  IMAD.U32 R23, RZ, RZ, UR4 ;  /* 0x00000004ff177e24 */ /* 0x000fce000f8e00ff */
.L_x_13:
        /* <DEDUP_REMOVED lines=8> */
[----:B------:R-:W2:Y:S02]  /*1420*/  LDC.64 R56, c[0x0][0x5a8] ;  /* 0x00016a00ff387b82 */ /* 0x000ea40000000a00 */
[----:B--2---:R2:W5:Y:S01]  /*1430*/  LDG.E R56, desc[UR38][R56.64] ;  /* 0x0000002638387981 */ /* 0x004562000c1e1900 */
[----:B------:R-:W-:Y:S05]  /*1440*/  BRA `(.L_x_15) ;  /* 0x0000000000087947 */ /* 0x000fea0003800000 */
.L_x_16:
[----:B------:R-:W-:Y:S02]  /*1450*/  ULDC UR4, c[0x0][0x5a0] ;  /* 0x0001680000047ab9 */ /* 0x000fe40000000800 */
[----:B------:R-:W-:-:S07]  /*1460*/  IMAD.U32 R56, RZ, RZ, UR4 ;  /* 0x00000004ff387e24 */ /* 0x000fce000f8e00ff */
.L_x_15:
[----:B------:R-:W-:-:S13]  /*1470*/  LOP3.LUT P0, RZ, R6, 0xff, RZ, 0xc0, !PT ;  /* 0x000000ff06ff7812 */ /* 0x000fda000780c0ff */
[----:B------:R-:W-:Y:S05]  /*1480*/  @!P0 EXIT ;  /* 0x000000000000894d */ /* 0x000fea0003800000 */
[----:B------:R-:W3:Y:S01]  /*1490*/  S2UR UR6, SR_CgaCtaId ;  /* 0x00000000000679c3 */ /* 0x000ee20000008800 */
[C---:B-1----:R-:W-:Y:S01]  /*14a0*/  IMAD.SHL.U32 R4, R18.reuse, 0x10, RZ ;  /* 0x0000001012047824 */ /* 0x042fe200078e00ff */
[----:B------:R-:W-:Y:S01]  /*14b0*/  ULDC UR4, c[0x0][0x28c] ;  /* 0x0000a30000047ab9 */ /* 0x000fe20000000800 */
[C---:B------:R-:W-:Y:S01]  /*14c0*/  IMAD.SHL.U32 R5, R18.reuse, 0x2, RZ ;  /* 0x0000000212057824 */ /* 0x040fe200078e00ff */
[----:B------:R-:W-:Y:S01]  /*14d0*/  UIADD3 UR4, UR4, 0x3f, URZ ;  /* 0x0000003f04047890 */ /* 0x000fe2000fffe03f */
[----:B------:R-:W-:Y:S01]  /*14e0*/  IMAD.SHL.U32 R7, R18, 0x8, RZ ;  /* 0x0000000812077824 */ /* 0x000fe200078e00ff */
[----:B------:R-:W-:Y:S01]  /*14f0*/  LOP3.LUT R4, R4, 0xe00, RZ, 0xc0, !PT ;  /* 0x00000e0004047812 */ /* 0x000fe200078ec0ff */
[----:B------:R-:W-:Y:S01]  /*1500*/  UMOV UR49, 0x400 ;  /* 0x0000040000317882 */ /* 0x000fe20000000000 */
[----:B------:R-:W-:Y:S01]  /*1510*/  USHF.R.S32.HI UR5, URZ, 0x1f, UR4 ;  /* 0x0000001f3f057899 */ /* 0x000fe20008011404 */
[----:B------:R-:W-:Y:S01]  /*1520*/  LOP3.LUT R58, R0, 0x1, RZ, 0xfc, !PT ;  /* 0x00000001003a7812 */ /* 0x000fe200078efcff */
[----:B------:R-:W-:Y:S01]  /*1530*/  IMAD.MOV.U32 R59, RZ, RZ, RZ ;  /* 0x000000ffff3b7224 */ /* 0x000fe200078e00ff */
[----:B------:R-:W-:Y:S01]  /*1540*/  LOP3.LUT R4, R4, 0x6, R5, 0xf8, !PT ;  /* 0x0000000604047812 */ /* 0x000fe200078ef805 */
[----:B------:R-:W-:Y:S01]  /*1550*/  ULEA.HI UR5, UR5, UR4, URZ, 0x6 ;  /* 0x0000000405057291 */ /* 0x000fe2000f8f303f */
[----:B------:R-:W-:Y:S01]  /*1560*/  LOP3.LUT R5, R7, 0x80, RZ, 0xc0, !PT ;  /* 0x0000008007057812 */ /* 0x000fe200078ec0ff */
[----:B------:R-:W-:Y:S01]  /*1570*/  ULDC.64 UR40, c[0x0][0x198] ;  /* 0x0000660000287ab9 */ /* 0x000fe20000000a00 */
[----:B------:R-:W-:Y:S01]  /*1580*/  LOP3.LUT R4, R4, 0x60, R7, 0xf8, !PT ;  /* 0x0000006004047812 */ /* 0x000fe200078ef807 */
[----:B------:R-:W-:Y:S01]  /*1590*/  USHF.R.S32.HI UR50, URZ, 0x6, UR5 ;  /* 0x000000063f327899 */ /* 0x000fe20008011405 */
[----:B------:R-:W-:Y:S01]  /*15a0*/  LOP3.LUT R5, R5, 0x10, R18, 0xf8, !PT ;  /* 0x0000001005057812 */ /* 0x000fe200078ef812 */
[----:B------:R-:W-:Y:S01]  /*15b0*/  UMOV UR48, URZ ;  /* 0x0000003f00307c82 */ /* 0x000fe20008000000 */
[----:B------:R-:W-:Y:S01]  /*15c0*/  LOP3.LUT R93, R19, 0x1, RZ, 0xfc, !PT ;  /* 0x00000001135d7812 */ /* 0x000fe200078efcff */
[----:B------:R-:W-:Y:S01]  /*15d0*/  UMOV UR4, URZ ;  /* 0x0000003f00047c82 */ /* 0x000fe20008000000 */
[----:B--2---:R-:W-:-:S02]  /*15e0*/  LOP3.LUT R57, R4, R5, RZ, 0xfc, !PT ;  /* 0x0000000504397212 */ /* 0x004fc400078efcff */
[----:B------:R-:W-:Y:S01]  /*15f0*/  MOV R62, RZ ;  /* 0x000000ff003e7202 */ /* 0x000fe20000000f00 */
[----:B---3--:R-:W-:-:S06]  /*1600*/  ULEA UR49, UR6, UR49, 0x18 ;  /* 0x0000003106317291 */ /* 0x008fcc000f8ec03f */
[----:B------:R-:W-:-:S07]  /*1610*/  VIADD R60, R57, UR49 ;  /* 0x00000031393c7c36 */ /* 0x000fce0008000000 */
.L_x_72:
[----:B------:R-:W-:Y:S01]  /*1620*/  LOP3.LUT R0, R18, 0x80, RZ, 0xc0, !PT ;  /* 0x0000008012007812 */ /* 0x000fe200078ec0ff */
[----:B------:R-:W1:Y:S01]  /*1630*/  LDC R4, c[0x0][0x28c] ;  /* 0x0000a300ff047b82 */ /* 0x000e620000000800 */
[----:B------:R-:W-:Y:S01]  /*1640*/  UMOV UR5, URZ ;  /* 0x0000003f00057c82 */ /* 0x000fe20008000000 */
[----:B------:R-:W-:Y:S01]  /*1650*/  UMOV UR6, URZ ;  /* 0x0000003f00067c82 */ /* 0x000fe20008000000 */
[----:B------:R-:W-:Y:S01]  /*1660*/  SHF.R.U32.HI R0, RZ, 0x7, R0 ;  /* 0x00000007ff007819 */ /* 0x000fe20000011600 */
[----:B------:R-:W-:Y:S01]  /*1670*/  UMOV UR13, UR4 ;  /* 0x00000004000d7c82 */ /* 0x000fe20008000000 */
[----:B------:R-:W-:Y:S01]  /*1680*/  CS2R R64, SRZ ;  /* 0x0000000000407805 */ /* 0x000fe2000001ff00 */
[----:B------:R-:W-:Y:S01]  /*1690*/  IMAD.MOV.U32 R61, RZ, RZ, RZ ;  /* 0x000000ffff3d7224 */ /* 0x000fe200078e00ff */
[----:B------:R-:W-:Y:S01]  /*16a0*/  CS2R R66, SRZ ;  /* 0x0000000000427805 */ /* 0x000fe2000001ff00 */
[----:B------:R-:W-:Y:S01]  /*16b0*/  IMAD.MOV.U32 R63, RZ, RZ, RZ ;  /* 0x000000ffff3f7224 */ /* 0x000fe200078e00ff */
[----:B------:R-:W2:Y:S01]  /*16c0*/  SHFL.IDX PT, R0, R0, RZ, 0x1f ;  /* 0x00001fff00007589 */ /* 0x000ea200000e0000 */
[----:B------:R-:W-:-:S02]  /*16d0*/  CS2R R68, SRZ ;  /* 0x0000000000447805 */ /* 0x000fc4000001ff00 */
[----:B------:R-:W-:Y:S02]  /*16e0*/  CS2R R70, SRZ ;  /* 0x0000000000467805 */ /* 0x000fe4000001ff00 */
[----:B------:R-:W-:Y:S02]  /*16f0*/  CS2R R72, SRZ ;  /* 0x0000000000487805 */ /* 0x000fe4000001ff00 */
[----:B------:R-:W-:Y:S02]  /*1700*/  CS2R R78, SRZ ;  /* 0x00000000004e7805 */ /* 0x000fe4000001ff00 */
[----:B------:R-:W-:Y:S02]  /*1710*/  CS2R R74, SRZ ;  /* 0x00000000004a7805 */ /* 0x000fe4000001ff00 */
[----:B------:R-:W-:Y:S02]  /*1720*/  CS2R R76, SRZ ;  /* 0x00000000004c7805 */ /* 0x000fe4000001ff00 */
[----:B------:R-:W-:-:S02]  /*1730*/  CS2R R82, SRZ ;  /* 0x0000000000527805 */ /* 0x000fc4000001ff00 */
[----:B------:R-:W-:Y:S02]  /*1740*/  CS2R R84, SRZ ;  /* 0x0000000000547805 */ /* 0x000fe4000001ff00 */
[----:B------:R-:W-:Y:S02]  /*1750*/  CS2R R80, SRZ ;  /* 0x0000000000507805 */ /* 0x000fe4000001ff00 */
[----:B------:R-:W-:Y:S02]  /*1760*/  CS2R R86, SRZ ;  /* 0x0000000000567805 */ /* 0x000fe4000001ff00 */
[----:B------:R-:W-:Y:S02]  /*1770*/  CS2R R88, SRZ ;  /* 0x0000000000587805 */ /* 0x000fe4000001ff00 */
[----:B------:R-:W-:Y:S01]  /*1780*/  CS2R R90, SRZ ;  /* 0x00000000005a7805 */ /* 0x000fe2000001ff00 */
[----:B------:R-:W-:Y:S01]  /*1790*/  IMAD.MOV.U32 R92, RZ, RZ, RZ ;  /* 0x000000ffff5c7224 */ /* 0x000fe200078e00ff */
[----:B------:R-:W-:-:S02]  /*17a0*/  CS2R R24, SRZ ;  /* 0x0000000000187805 */ /* 0x000fc4000001ff00 */
[----:B-1----:R-:W-:Y:S01]  /*17b0*/  ISETP.GE.AND P0, PT, R4, 0x1, PT ;  /* 0x000000010400780c */ /* 0x002fe20003f06270 */
[----:B------:R-:W-:Y:S01]  /*17c0*/  IMAD.MOV.U32 R94, RZ, RZ, RZ ;  /* 0x000000ffff5e7224 */ /* 0x000fe200078e00ff */
[----:B------:R-:W-:Y:S01]  /*17d0*/  CS2R R26, SRZ ;  /* 0x00000000001a7805 */ /* 0x000fe2000001ff00 */
[----:B------:R-:W-:Y:S01]  /*17e0*/  IMAD.U32 R6, RZ, RZ, UR48 ;  /* 0x00000030ff067e24 */ /* 0x000fe2000f8e00ff */
[----:B------:R-:W-:Y:S02]  /*17f0*/  CS2R R28, SRZ ;  /* 0x00000000001c7805 */ /* 0x000fe4000001ff00 */
[----:B------:R-:W-:Y:S02]  /*1800*/  CS2R R30, SRZ ;  /* 0x00000000001e7805 */ /* 0x000fe4000001ff00 */
[----:B------:R-:W-:Y:S02]  /*1810*/  CS2R R32, SRZ ;  /* 0x0000000000207805 */ /* 0x000fe4000001ff00 */
[----:B------:R-:W-:-:S02]  /*1820*/  CS2R R34, SRZ ;  /* 0x0000000000227805 */ /* 0x000fc4000001ff00 */
[----:B------:R-:W-:Y:S02]  /*1830*/  CS2R R36, SRZ ;  /* 0x0000000000247805 */ /* 0x000fe4000001ff00 */
[----:B--2---:R-:W-:Y:S02]  /*1840*/  R2UR UR7, R0 ;  /* 0x00000000000772ca */ /* 0x004fe400000e0000 */
        /* <DEDUP_REMOVED lines=9> */
[----:B------:R-:W-:-:S04]  /*18e0*/  ULEA.HI UR8, UR7, UR7, URZ, 0x1 ;  /* 0x0000000707087291 */ /* 0x000fc8000f8f083f */
[----:B------:R-:W-:-:S04]  /*18f0*/  ULOP3.LUT UR8, UR8, 0xffffe, URZ, 0xc0, !UPT ;  /* 0x000ffffe08087892 */ /* 0x000fc8000f8ec03f */
[----:B------:R-:W-:-:S03]  /*1900*/  UIADD3 UR8, UR7, -UR8, URZ ;  /* 0x8000000807087290 */ /* 0x000fc6000fffe03f */
[----:B------:R-:W-:Y:S01]  /*1910*/  UMOV UR7, URZ ;  /* 0x0000003f00077c82 */ /* 0x000fe20008000000 */
[----:B------:R-:W-:-:S04]  /*1920*/  ULEA UR8, UR8, UR49, 0xc ;  /* 0x0000003108087291 */ /* 0x000fc8000f8e603f */
[----:B------:R-:W-:-:S04]  /*1930*/  UIADD3 UR8, UR8, 0x4300, URZ ;  /* 0x0000430008087890 */ /* 0x000fc8000fffe03f */
[----:B------:R-:W-:-:S04]  /*1940*/  USHF.R.U32.HI UR8, URZ, 0x4, UR8 ;  /* 0x000000043f087899 */ /* 0x000fc80008011608 */
[----:B------:R-:W-:Y:S01]  /*1950*/  ULOP3.LUT UR12, UR8, 0x3fff, URZ, 0xc0, !UPT ;  /* 0x00003fff080c7892 */ /* 0x000fe2000f8ec03f */
[----:B------:R-:W-:Y:S11]  /*1960*/  @!P0 BRA `(.L_x_17) ;  /* 0x00000004007c8947 */ /* 0x000ff60003800000 */
[----:B------:R-:W-:-:S13]  /*1970*/  ISETP.NE.AND P1, PT, R93, 0x3, PT ;  /* 0x000000035d00780c */ /* 0x000fda0003f25270 */
[----:B------:R-:W-:Y:S05]  /*1980*/  @!P1 BRA `(.L_x_18) ;  /* 0x0000000000049947 */ /* 0x000fea0003800000 */
[----:B------:R-:W-:Y:S01]  /*1990*/  BPT.TRAP 0x1 ;  /* 0x000000040000795c */ /* 0x000fe20000300000 */
.L_x_18:
[----:B------:R-:W-:Y:S01]  /*19a0*/  ULEA UR5, UR4, UR49, 0x3 ;  /* 0x0000003104057291 */ /* 0x000fe2000f8e183f */
[----:B------:R-:W-:-:S04]  /*19b0*/  MOV R0, UR48 ;  /* 0x0000003000007c02 */ /* 0x000fc80008000f00 */
[----:B------:R-:W-:-:S04]  /*19c0*/  SHF.L.U32 R0, R0, 0x1f, RZ ;  /* 0x0000001f00007819 */ /* 0x000fc800000006ff */
[----:B------:R1:W2:Y:S01]  /*19d0*/  SYNCS.PHASECHK.TRANS64.TRYWAIT P0, [UR5], R0 ;  /* 0x00000000ff0075a7 */ /* 0x0002a20008000145 */
[----:B------:R-:W-:Y:S05]  /*19e0*/  @!P1 BRA `(.L_x_19) ;  /* 0x0000000000049947 */ /* 0x000fea0003800000 */
[----:B------:R-:W-:Y:S01]  /*19f0*/  BPT.TRAP 0x1 ;  /* 0x000000040000795c */ /* 0x000fe20000300000 */
.L_x_19:
[----:B--2---:R-:W-:Y:S05]  /*1a00*/  @P0 BRA `(.L_x_20) ;  /* 0x0000000000080947 */ /* 0x004fea0003800000 */
[----:B------:R-:W2:Y:S02]  /*1a10*/  SYNCS.PHASECHK.TRANS64.TRYWAIT P0, [UR5], R0 ;  /* 0x00000000ff0075a7 */ /* 0x000ea40008000145 */
[----:B--2---:R-:W-:Y:S05]  /*1a20*/  @!P0 BRA `(.L_x_21) ;  /* 0x0000008c007c8947 */ /* 0x004fea0003800000 */
.L_x_20:
[----:B------:R-:W-:Y:S01]  /*1a30*/  UIADD3 UR5, UR49, 0x26300, URZ ;  /* 0x0002630031057890 */ /* 0x000fe2000fffe03f */
[----:B------:R-:W-:Y:S01]  /*1a40*/  WARPGROUP.ARRIVE ;  /* 0x00000000000079c5 */ /* 0x000fe20000000000 */
[----:B------:R-:W-:Y:S01]  /*1a50*/  ULOP3.LUT UR8, UR12, 0x10000, URZ, 0xfc, !UPT ;  /* 0x000100000c087892 */ /* 0x000fe2000f8efc3f */
[----:B------:R-:W-:Y:S01]  /*1a60*/  CS2R R64, SRZ ;  /* 0x0000000000407805 */ /* 0x000fe2000001ff00 */
[----:B------:R-:W-:Y:S01]  /*1a70*/  USHF.R.U32.HI UR5, URZ, 0x4, UR5 ;  /* 0x000000043f057899 */ /* 0x000fe20008011605 */
[----:B------:R-:W-:Y:S01]  /*1a80*/  IMAD.MOV.U32 R61, RZ, RZ, RZ ;  /* 0x000000ffff3d7224 */ /* 0x000fe200078e00ff */
[----:B------:R-:W-:Y:S01]  /*1a90*/  ULEA UR8, UR4, UR8, 0x9 ;  /* 0x0000000804087291 */ /* 0x000fe2000f8e483f */
[----:B------:R-:W-:Y:S01]  /*1aa0*/  CS2R R66, SRZ ;  /* 0x0000000000427805 */ /* 0x000fe2000001ff00 */
[----:B------:R-:W-:Y:S01]  /*1ab0*/  ULOP3.LUT UR5, UR5, 0x3fff, URZ, 0xc0, !UPT ;  /* 0x00003fff05057892 */ /* 0x000fe2000f8ec03f */
[----:B------:R-:W-:Y:S01]  /*1ac0*/  IMAD.MOV.U32 R63, RZ, RZ, RZ ;  /* 0x000000ffff3f7224 */ /* 0x000fe200078e00ff */
[----:B------:R-:W-:Y:S01]  /*1ad0*/  UMOV UR9, 0x80000020 ;  /* 0x8000002000097882 */ /* 0x000fe20000000000 */
[----:B------:R-:W-:Y:S01]  /*1ae0*/  UMOV UR11, 0x80000020 ;  /* 0x80000020000b7882 */ /* 0x000fe20000000000 */
[----:B------:R-:W-:Y:S01]  /*1af0*/  ULOP3.LUT UR5, UR5, 0x10000, URZ, 0xfc, !UPT ;  /* 0x0001000005057892 */ /* 0x000fe2000f8efc3f */
[----:B------:R-:W-:Y:S01]  /*1b00*/  CS2R R68, SRZ ;  /* 0x0000000000447805 */ /* 0x000fe2000001ff00 */
[----:B------:R-:W-:Y:S01]  /*1b10*/  UMOV UR6, 0x2 ;  /* 0x0000000200067882 */ /* 0x000fe20000000000 */
[----:B------:R-:W-:Y:S01]  /*1b20*/  CS2R R70, SRZ ;  /* 0x0000000000467805 */ /* 0x000fe2000001ff00 */
[----:B------:R-:W-:Y:S01]  /*1b30*/  ULEA UR10, UR4, UR5, 0x8 ;  /* 0x00000005040a7291 */ /* 0x000fe2000f8e403f */
[----:B------:R-:W-:-:S02]  /*1b40*/  CS2R R72, SRZ ;  /* 0x0000000000487805 */ /* 0x000fc4000001ff00 */
[----:B------:R-:W-:Y:S01]  /*1b50*/  CS2R R78, SRZ ;  /* 0x00000000004e7805 */ /* 0x000fe2000001ff00 */
[----:B------:R-:W-:Y:S01]  /*1b60*/  ULDC UR5, c[0x0][0x50c] ;  /* 0x0001430000057ab9 */ /* 0x000fe20000000800 */
[----:B------:R-:W-:Y:S01]  /*1b70*/  CS2R R74, SRZ ;  /* 0x00000000004a7805 */ /* 0x000fe2000001ff00 */
[----:B------:R-:W-:Y:S01]  /*1b80*/  UISETP.NE.AND UP0, UPT, UR5, 0x2, UPT ;  /* 0x000000020500788c */ /* 0x000fe2000bf05270 */
[----:B------:R-:W-:Y:S02]  /*1b90*/  CS2R R76, SRZ ;  /* 0x00000000004c7805 */ /* 0x000fe4000001ff00 */
[----:B------:R-:W-:Y:S02]  /*1ba0*/  CS2R R82, SRZ ;  /* 0x0000000000527805 */ /* 0x000fe4000001ff00 */
[----:B------:R-:W-:Y:S01]  /*1bb0*/  CS2R R84, SRZ ;  /* 0x0000000000547805 */ /* 0x000fe2000001ff00 */
[----:B------:R-:W-:Y:S01]  /*1bc0*/  QGMMA.64x64x32.F32.E4M3.E4M3 R24, gdesc[UR8], RZ, !UPT, gsb0 ;  /* 0x00e00000081879f3 */ /* 0x000fe2000c0008ff */
[----:B------:R-:W-:Y:S01]  /*1bd0*/  UIADD3 UR8, UR8, 0x2, URZ ;  /* 0x0000000208087890 */ /* 0x000fe2000fffe03f */
[----:B------:R-:W-:Y:S01]  /*1be0*/  CS2R R80, SRZ ;  /* 0x0000000000507805 */ /* 0x000fe2000001ff00 */
[----:B------:R-:W-:Y:S01]  /*1bf0*/  UIADD3 UR10, UR10, 0x2, URZ ;  /* 0x000000020a0a7890 */ /* 0x000fe2000fffe03f */
[----:B------:R-:W-:Y:S01]  /*1c00*/  CS2R R86, SRZ ;  /* 0x0000000000567805 */ /* 0x000fe2000001ff00 */
[----:B------:R-:W-:Y:S01]  /*1c10*/  UMOV UR9, 0x80000020 ;  /* 0x8000002000097882 */ /* 0x000fe20000000000 */
[----:B------:R-:W-:Y:S01]  /*1c20*/  UMOV UR11, 0x80000020 ;  /* 0x80000020000b7882 */ /* 0x000fe20000000000 */
[----:B------:R-:W-:Y:S01]  /*1c30*/  USEL UR5, URZ, 0x1, UP0 ;  /* 0x000000013f057887 */ /* 0x000fe20008000000 */
[----:B------:R-:W-:-:S02]  /*1c40*/  CS2R R88, SRZ ;  /* 0x0000000000587805 */ /* 0x000fc4000001ff00 */
[----:B------:R-:W-:Y:S01]  /*1c50*/  CS2R R90, SRZ ;  /* 0x00000000005a7805 */ /* 0x000fe2000001ff00 */
[----:B------:R-:W-:Y:S02]  /*1c60*/  IMAD.MOV.U32 R92, RZ, RZ, RZ ;  /* 0x000000ffff5c7224 */ /* 0x000fe400078e00ff */
[----:B------:R-:W-:Y:S01]  /*1c70*/  IMAD.MOV.U32 R94, RZ, RZ, RZ ;  /* 0x000000ffff5e7224 */ /* 0x000fe200078e00ff */
[----:B------:R-:W-:Y:S01]  /*1c80*/  ISETP.NE.AND P0, PT, RZ, UR5, PT ;  /* 0x00000005ff007c0c */ /* 0x000fe2000bf05270 */
[----:B------:R-:W-:Y:S02]  /*1c90*/  WARPGROUP.DEPBAR.LE gsb0, 0x0 ;  /* 0x00008000000079c5 */ /* 0x000fe40000010000 */
[----:B------:R-:W-:-:S06]  /*1ca0*/  WARPGROUP.ARRIVE ;  /* 0x00000000000079c5 */ /* 0x000fcc0000000000 */
[----:B------:R-:W-:Y:S03]  /*1cb0*/  QGMMA.64x64x32.F32.E4M3.E4M3 R24, gdesc[UR8], R24, gsb0 ;  /* 0x00e00000081879f3 */ /* 0x000fe60008000818 */
[----:B------:R-:W-:Y:S02]  /*1cc0*/  WARPGROUP.DEPBAR.LE gsb0, 0x0 ;  /* 0x00008000000079c5 */ /* 0x000fe40000010000 */
[----:B------:R-:W-:Y:S05]  /*1cd0*/  @!P0 BRA `(.L_x_22) ;  /* 0x0000000000848947 */ /* 0x000fea0003800000 */
[----:B------:R-:W-:Y:S01]  /*1ce0*/  FADD R77, RZ, R24 ;  /* 0x00000018ff4d7221 */ /* 0x000fe20000000000 */
[----:B------:R-:W-:-:S01]  /*1cf0*/  FADD R80, RZ, R25 ;  /* 0x00000019ff507221 */ /* 0x000fc20000000000 */
        /* <DEDUP_REMOVED lines=30> */
[----:B------:R-:W-:-:S06]  /*1ee0*/  UMOV UR6, URZ ;  /* 0x0000003f00067c82 */ /* 0x000fcc0008000000 */
.L_x_22:
[----:B------:R-:W-:-:S04]  /*1ef0*/  UIADD3 UR13, UR4, 0x1, URZ ;  /* 0x00000001040d7890 */ /* 0x000fc8000fffe03f */
[----:B------:R-:W-:-:S04]  /*1f00*/  UISETP.NE.AND UP0, UPT, UR13, 0x11, UPT ;  /* 0x000000110d00788c */ /* 0x000fc8000bf05270 */
[----:B------:R-:W-:Y:S02]  /*1f10*/  USEL UR7, URZ, 0x1, UP0 ;  /* 0x000000013f077887 */ /* 0x000fe40008000000 */
[----:B------:R-:W-:Y:S02]  /*1f20*/  USEL UR13, UR13, URZ, UP0 ;  /* 0x0000003f0d0d7287 */ /* 0x000fe40008000000 */
[----:B------:R-:W-:-:S06]  /*1f30*/  ULOP3.LUT UR7, UR48, UR7, URZ, 0x3c, !UPT ;  /* 0x0000000730077292 */ /* 0x000fcc000f8e3c3f */
[----:B------:R-:W-:Y:S01]  /*1f40*/  IMAD.U32 R6, RZ, RZ, UR7 ;  /* 0x00000007ff067e24 */ /* 0x000fe2000f8e00ff */
[----:B------:R-:W-:-:S06]  /*1f50*/  UMOV UR7, 0x1 ;  /* 0x0000000100077882 */ /* 0x000fcc0000000000 */
.L_x_17:
[----:B------:R-:W-:-:S04]  /*1f60*/  UISETP.LT.AND UP0, UPT, UR50, 0x1, UPT ;  /* 0x000000013200788c */ /* 0x000fc8000bf01270 */
[----:B------:R-:W-:-:S04]  /*1f70*/  USEL UR8, UR50, 0x1, UP0 ;  /* 0x0000000132087887 */ /* 0x000fc80008000000 */
[----:B------:R-:W-:-:S04]  /*1f80*/  UIADD3 UR8, UR50, -UR8, URZ ;  /* 0x8000000832087290 */ /* 0x000fc8000fffe03f */
[----:B------:R-:W-:-:S06]  /*1f90*/  UISETP.GE.AND UP0, UPT, UR8, 0x1, UPT ;  /* 0x000000010800788c */ /* 0x000fcc000bf06270 */
[----:B------:R-:W-:-:S13]  /*1fa0*/  PLOP3.LUT P0, PT, PT, PT, UP0, 0x80, 0x0 ;  /* 0x000000000000781c */ /* 0x000fda0003f0f008 */
[----:B------:R-:W-:Y:S05]  /*1fb0*/  @!P0 BRA `(.L_x_23) ;  /* 0x00000004007c8947 */ /* 0x000fea0003800000 */
[----:B-12---:R-:W-:Y:S01]  /*1fc0*/  IMAD.U32 R0, RZ, RZ, UR8 ;  /* 0x00000008ff007e24 */ /* 0x006fe2000f8e00ff */
[----:B------:R-:W-:Y:S01]  /*1fd0*/  UMOV UR14, UR4 ;  /* 0x00000004000e7c82 */ /* 0x000fe20008000000 */
[----:B------:R-:W-:-:S05]  /*1fe0*/  ULDC UR15, c[0x0][0x50c] ;  /* 0x00014300000f7ab9 */ /* 0x000fca0000000800 */
.L_x_31:
[----:B------:R-:W-:-:S13]  /*1ff0*/  ISETP.NE.AND P1, PT, R93, 0x3, PT ;  /* 0x000000035d00780c */ /* 0x000fda0003f25270 */
[----:B-12---:R-:W-:Y:S05]  /*2000*/  @!P1 BRA `(.L_x_24) ;  /* 0x0000000000049947 */ /* 0x006fea0003800000 */
[----:B------:R-:W-:Y:S01]  /*2010*/  BPT.TRAP 0x1 ;  /* 0x000000040000795c */ /* 0x000fe20000300000 */
.L_x_24:
[----:B------:R-:W-:Y:S01]  /*2020*/  ULEA UR8, UR13, UR49, 0x3 ;  /* 0x000000310d087291 */ /* 0x000fe2000f8e183f */
[----:B------:R-:W-:-:S08]  /*2030*/  SHF.L.U32 R4, R6, 0x1f, RZ ;  /* 0x0000001f06047819 */ /* 0x000fd000000006ff */
[----:B------:R1:W2:Y:S01]  /*2040*/  SYNCS.PHASECHK.TRANS64.TRYWAIT P0, [UR8], R4 ;  /* 0x00000004ff0075a7 */ /* 0x0002a20008000148 */
[----:B------:R-:W-:Y:S05]  /*2050*/  @!P1 BRA `(.L_x_25) ;  /* 0x0000000000049947 */ /* 0x000fea0003800000 */
[----:B------:R-:W-:Y:S01]  /*2060*/  BPT.TRAP 0x1 ;  /* 0x000000040000795c */ /* 0x000fe20000300000 */
.L_x_25:
[----:B--2---:R-:W-:Y:S05]  /*2070*/  @P0 BRA `(.L_x_26) ;  /* 0x0000000000080947 */ /* 0x004fea0003800000 */
[----:B------:R-:W2:Y:S02]  /*2080*/  SYNCS.PHASECHK.TRANS64.TRYWAIT P0, [UR8], R4 ;  /* 0x00000004ff0075a7 */ /* 0x000ea40008000148 */
[----:B--2---:R-:W-:Y:S05]  /*2090*/  @!P0 BRA `(.L_x_27) ;  /* 0x0000008400f88947 */ /* 0x004fea0003800000 */
.L_x_26:
[----:B------:R-:W-:Y:S01]  /*20a0*/  UIADD3 UR8, UR49, 0x26300, URZ ;  /* 0x0002630031087890 */ /* 0x000fe2000fffe03f */
[----:B------:R-:W-:Y:S01]  /*20b0*/  WARPGROUP.ARRIVE ;  /* 0x00000000000079c5 */ /* 0x000fe20000000000 */
[----:B------:R-:W-:Y:S02]  /*20c0*/  UISETP.NE.AND UP0, UPT, UR5, URZ, UPT ;  /* 0x0000003f0500728c */ /* 0x000fe4000bf05270 */
[----:B------:R-:W-:Y:S02]  /*20d0*/  USHF.R.U32.HI UR8, URZ, 0x4, UR8 ;  /* 0x000000043f087899 */ /* 0x000fe40008011608 */
[----:B------:R-:W-:Y:S02]  /*20e0*/  USEL UR7, UR7, URZ, !UP0 ;  /* 0x0000003f07077287 */ /* 0x000fe4000c000000 */
[----:B------:R-:W-:Y:S02]  /*20f0*/  ULOP3.LUT UR5, UR8, 0x3fff, URZ, 0xc0, !UPT ;  /* 0x00003fff08057892 */ /* 0x000fe4000f8ec03f */
[----:B------:R-:W-:-:S02]  /*2100*/  ULOP3.LUT UR8, UR12, 0x10000, URZ, 0xfc, !UPT ;  /* 0x000100000c087892 */ /* 0x000fc4000f8efc3f */
[----:B------:R-:W-:Y:S02]  /*2110*/  ULOP3.LUT UR5, UR5, 0x10000, URZ, 0xfc, !UPT ;  /* 0x0001000005057892 */ /* 0x000fe4000f8efc3f */
[----:B------:R-:W-:Y:S02]  /*2120*/  UISETP.NE.U32.AND UP0, UPT, UR7, URZ, UPT ;  /* 0x0000003f0700728c */ /* 0x000fe4000bf05070 */
[----:B------:R-:W-:Y:S02]  /*2130*/  ULEA UR8, UR13, UR8, 0x9 ;  /* 0x000000080d087291 */ /* 0x000fe4000f8e483f */
[----:B------:R-:W-:Y:S01]  /*2140*/  ULEA UR10, UR13, UR5, 0x8 ;  /* 0x000000050d0a7291 */ /* 0x000fe2000f8e403f */
[----:B------:R-:W-:Y:S01]  /*2150*/  UMOV UR9, 0x80000020 ;  /* 0x8000002000097882 */ /* 0x000fe20000000000 */
[----:B------:R-:W-:Y:S01]  /*2160*/  UMOV UR11, 0x80000020 ;  /* 0x80000020000b7882 */ /* 0x000fe20000000000 */
[----:B------:R-:W-:-:S06]  /*2170*/  UIADD3 UR6, UR6, 0x2, URZ ;  /* 0x0000000206067890 */ /* 0x000fcc000fffe03f */
[----:B------:R-:W-:Y:S01]  /*2180*/  QGMMA.64x64x32.F32.E4M3.E4M3 R24, gdesc[UR8], R24, UP0, gsb0 ;  /* 0x00e00000081879f3 */ /* 0x000fe2000b800818 */
[----:B------:R-:W-:Y:S02]  /*2190*/  UIADD3 UR8, UR8, 0x2, URZ ;  /* 0x0000000208087890 */ /* 0x000fe4000fffe03f */
[----:B------:R-:W-:Y:S01]  /*21a0*/  UIADD3 UR10, UR10, 0x2, URZ ;  /* 0x000000020a0a7890 */ /* 0x000fe2000fffe03f */
[----:B------:R-:W-:Y:S01]  /*21b0*/  UMOV UR9, 0x80000020 ;  /* 0x8000002000097882 */ /* 0x000fe20000000000 */
[----:B------:R-:W-:Y:S01]  /*21c0*/  UMOV UR11, 0x80000020 ;  /* 0x80000020000b7882 */ /* 0x000fe20000000000 */
[----:B------:R-:W-:-:S04]  /*21d0*/  UISETP.NE.AND UP0, UPT, UR6, UR15, UPT ;  /* 0x0000000f0600728c */ /* 0x000fc8000bf05270 */
[----:B------:R-:W-:-:S06]  /*21e0*/  USEL UR5, URZ, 0x1, UP0 ;  /* 0x000000013f057887 */ /* 0x000fcc0008000000 */
[----:B------:R-:W-:Y:S01]  /*21f0*/  ISETP.NE.AND P0, PT, RZ, UR5, PT ;  /* 0x00000005ff007c0c */ /* 0x000fe2000bf05270 */
[----:B------:R-:W-:Y:S02]  /*2200*/  WARPGROUP.DEPBAR.LE gsb0, 0x0 ;  /* 0x00008000000079c5 */ /* 0x000fe40000010000 */
[----:B------:R-:W-:-:S06]  /*2210*/  WARPGROUP.ARRIVE ;  /* 0x00000000000079c5 */ /* 0x000fcc0000000000 */
[----:B------:R-:W-:Y:S03]  /*2220*/  QGMMA.64x64x32.F32.E4M3.E4M3 R24, gdesc[UR8], R24, gsb0 ;  /* 0x00e00000081879f3 */ /* 0x000fe60008000818 */
[----:B------:R-:W-:Y:S02]  /*2230*/  WARPGROUP.DEPBAR.LE gsb0, 0x0 ;  /* 0x00008000000079c5 */ /* 0x000fe40000010000 */
[----:B------:R-:W-:Y:S05]  /*2240*/  @!P0 BRA `(.L_x_28) ;  /* 0x0000000000848947 */ /* 0x000fea0003800000 */
[----:B------:R-:W-:Y:S01]  /*2250*/  FADD R77, R24, R77 ;  /* 0x0000004d184d7221 */ /* 0x000fe20000000000 */
[----:B------:R-:W-:-:S01]  /*2260*/  FADD R80, R25, R80 ;  /* 0x0000005019507221 */ /* 0x000fc20000000000 */
        /* <DEDUP_REMOVED lines=30> */
[----:B------:R-:W-:-:S06]  /*2450*/  UMOV UR6, URZ ;  /* 0x0000003f00067c82 */ /* 0x000fcc0008000000 */
.L_x_28:
[----:B------:R-:W-:Y:S05]  /*2460*/  @!P1 BRA `(.L_x_29) ;  /* 0x0000000000049947 */ /* 0x000fea0003800000 */
[----:B------:R-:W-:Y:S01]  /*2470*/  BPT.TRAP 0x1 ;  /* 0x000000040000795c */ /* 0x000fe20000300000 */
.L_x_29:
[----:B------:R-:W-:Y:S01]  /*2480*/  ULEA UR7, UR14, UR49, 0x3 ;  /* 0x000000310e077291 */ /* 0x000fe2000f8e183f */
[----:B------:R-:W-:-:S03]  /*2490*/  ISETP.GT.U32.AND P0, PT, R19, 0x1, PT ;  /* 0x000000011300780c */ /* 0x000fc60003f04070 */
[----:B------:R-:W-:-:S04]  /*24a0*/  UIADD3 UR7, UR7, 0x88, URZ ;  /* 0x0000008807077890 */ /* 0x000fc8000fffe03f */
[----:B------:R-:W-:-:S09]  /*24b0*/  UPRMT UR7, URZ, 0x654, UR7 ;  /* 0x000006543f077896 */ /* 0x000fd20008000007 */
[----:B------:R-:W-:Y:S01]  /*24c0*/  SYNCS.ARRIVE.TRANS64.RED.A1T0 RZ, [UR7], RZ ;  /* 0x000000ffffff79a7 */ /* 0x000fe20008100407 */
[----:B------:R-:W-:Y:S05]  /*24d0*/  @P0 BRA `(.L_x_30) ;  /* 0x0000000000040947 */ /* 0x000fea0003800000 */
[----:B------:R-:W-:Y:S01]  /*24e0*/  BPT.TRAP 0x1 ;  /* 0x000000040000795c */ /* 0x000fe20000300000 */
.L_x_30:
[----:B------:R-:W-:Y:S01]  /*24f0*/  UIADD3 UR13, UR13, 0x1, URZ ;  /* 0x000000010d0d7890 */ /* 0x000fe2000fffe03f */
[C---:B------:R-:W-:Y:S01]  /*2500*/  ISETP.GT.AND P0, PT, R0.reuse, 0x1, PT ;  /* 0x000000010000780c */ /* 0x040fe20003f04270 */
[----:B------:R-:W-:Y:S01]  /*2510*/  UIADD3 UR14, UR14, 0x1, URZ ;  /* 0x000000010e0e7890 */ /* 0x000fe2000fffe03f */
[----:B------:R-:W-:Y:S01]  /*2520*/  IADD3 R0, R0, -0x1, RZ ;  /* 0xffffffff00007810 */ /* 0x000fe20007ffe0ff */
[----:B------:R-:W-:Y:S02]  /*2530*/  UISETP.NE.AND UP0, UPT, UR13, 0x11, UPT ;  /* 0x000000110d00788c */ /* 0x000fe4000bf05270 */
[----:B------:R-:W-:Y:S02]  /*2540*/  UISETP.NE.AND UP1, UPT, UR14, 0x11, UPT ;  /* 0x000000110e00788c */ /* 0x000fe4000bf25270 */
[----:B------:R-:W-:Y:S02]  /*2550*/  USEL UR7, URZ, 0x1, UP0 ;  /* 0x000000013f077887 */ /* 0x000fe40008000000 */
[----:B------:R-:W-:-:S02]  /*2560*/  USEL UR13, UR13, URZ, UP0 ;  /* 0x0000003f0d0d7287 */ /* 0x000fc40008000000 */
[----:B------:R-:W-:Y:S02]  /*2570*/  USEL UR14, UR14, URZ, UP1 ;  /* 0x0000003f0e0e7287 */ /* 0x000fe40008800000 */
[----:B------:R-:W-:Y:S01]  /*2580*/  LOP3.LUT R6, R6, UR7, RZ, 0x3c, !PT ;  /* 0x0000000706067c12 */ /* 0x000fe2000f8e3cff */
[----:B------:R-:W-:Y:S01]  /*2590*/  UMOV UR7, 0x1 ;  /* 0x0000000100077882 */ /* 0x000fe20000000000 */
[----:B------:R-:W-:Y:S08]  /*25a0*/  @P0 BRA `(.L_x_31) ;  /* 0xfffffff800900947 */ /* 0x000ff0000383ffff */
.L_x_23:
[----:B------:R-:W-:Y:S01]  /*25b0*/  UISETP.NE.AND UP0, UPT, UR6, URZ, UPT ;  /* 0x0000003f0600728c */ /* 0x000fe2000bf05270 */
[----:B-12---:R-:W1:Y:S03]  /*25c0*/  LDC R0, c[0x0][0x28c] ;  /* 0x0000a300ff007b82 */ /* 0x006e660000000800 */
[----:B------:R-:W-:-:S06]  /*25d0*/  USEL UR5, URZ, 0x1, !UP0 ;  /* 0x000000013f057887 */ /* 0x000fcc000c000000 */
[----:B------:R-:W-:Y:S02]  /*25e0*/  ISETP.NE.AND P0, PT, RZ, UR5, PT ;  /* 0x00000005ff007c0c */ /* 0x000fe4000bf05270 */
[----:B-1----:R-:W-:-:S11]  /*25f0*/  ISETP.GE.AND P1, PT, R0, 0x1, PT ;  /* 0x000000010000780c */ /* 0x002fd60003f26270 */
[----:B------:R-:W-:Y:S05]  /*2600*/  @!P0 BRA `(.L_x_32) ;  /* 0x0000000000808947 */ /* 0x000fea0003800000 */
[----:B------:R-:W-:Y:S01]  /*2610*/  FADD R77, R24, R77 ;  /* 0x0000004d184d7221 */ /* 0x000fe20000000000 */
        /* <DEDUP_REMOVED lines=30> */
[----:B------:R-:W-:-:S07]  /*2800*/  FADD R64, R64, R55 ;  /* 0x0000003740407221 */ /* 0x000fce0000000000 */
.L_x_32:
[----:B------:R-:W-:Y:S05]  /*2810*/  @!P1 BRA `(.L_x_33) ;  /* 0x0000000000409947 */ /* 0x000fea0003800000 */
[----:B------:R-:W-:-:S13]  /*2820*/  ISETP.NE.AND P0, PT, R93, 0x3, PT ;  /* 0x000000035d00780c */ /* 0x000fda0003f05270 */
[----:B------:R-:W-:Y:S05]  /*2830*/  @!P0 BRA `(.L_x_34) ;  /* 0x0000000000048947 */ /* 0x000fea0003800000 */
[----:B------:R-:W-:Y:S01]  /*2840*/  BPT.TRAP 0x1 ;  /* 0x000000040000795c */ /* 0x000fe20000300000 */
.L_x_34:
[----:B------:R-:W-:Y:S01]  /*2850*/  UISETP.LT.AND UP0, UPT, UR50, 0x1, UPT ;  /* 0x000000013200788c */ /* 0x000fe2000bf01270 */
[----:B------:R-:W-:-:S03]  /*2860*/  ISETP.GT.U32.AND P0, PT, R19, 0x1, PT ;  /* 0x000000011300780c */ /* 0x000fc60003f04070 */
[----:B------:R-:W-:-:S04]  /*2870*/  USEL UR5, UR50, 0x1, UP0 ;  /* 0x0000000132057887 */ /* 0x000fc80008000000 */
[----:B------:R-:W-:-:S04]  /*2880*/  UIADD3 UR5, UR4, UR50, -UR5 ;  /* 0x0000003204057290 */ /* 0x000fc8000fffe805 */
[----:B------:R-:W-:-:S04]  /*2890*/  UIMAD.WIDE.U32 UR6, UR5, -0xf0f0f0f, URZ ;  /* 0xf0f0f0f1050678a5 */ /* 0x000fc8000f8e003f */
[----:B------:R-:W-:-:S04]  /*28a0*/  USHF.R.U32.HI UR6, URZ, 0x4, UR7 ;  /* 0x000000043f067899 */ /* 0x000fc80008011607 */
[----:B------:R-:W-:-:S04]  /*28b0*/  UIMAD UR5, UR6, -0x11, UR5 ;  /* 0xffffffef060578a4 */ /* 0x000fc8000f8e0205 */
[----:B------:R-:W-:-:S04]  /*28c0*/  ULEA UR5, UR5, UR49, 0x3 ;  /* 0x0000003105057291 */ /* 0x000fc8000f8e183f */
[----:B------:R-:W-:-:S04]  /*28d0*/  UIADD3 UR5, UR5, 0x88, URZ ;  /* 0x0000008805057890 */ /* 0x000fc8000fffe03f */
[----:B------:R-:W-:-:S09]  /*28e0*/  UPRMT UR5, URZ, 0x654, UR5 ;  /* 0x000006543f057896 */ /* 0x000fd20008000005 */
[----:B------:R-:W-:Y:S01]  /*28f0*/  SYNCS.ARRIVE.TRANS64.RED.A1T0 RZ, [UR5], RZ ;  /* 0x000000ffffff79a7 */ /* 0x000fe20008100405 */
[----:B------:R-:W-:Y:S05]  /*2900*/  @P0 BRA `(.L_x_33) ;  /* 0x0000000000040947 */ /* 0x000fea0003800000 */
[----:B------:R-:W-:Y:S01]  /*2910*/  BPT.TRAP 0x1 ;  /* 0x000000040000795c */ /* 0x000fe20000300000 */
.L_x_33:
[----:B------:R-:W-:Y:S01]  /*2920*/  UIADD3 UR6, UR49, 0x200, URZ ;  /* 0x0000020031067890 */ /* 0x000fe2000fffe03f */
[----:B------:R-:W-:Y:S01]  /*2930*/  R2UR UR46, R3 ;  /* 0x00000000032e72ca */ /* 0x000fe200000e0000 */
[----:B------:R-:W-:Y:S01]  /*2940*/  UIADD3 UR51, UR50, UR4, URZ ;  /* 0x0000000432337290 */ /* 0x000fe2000fffe03f */
[----:B------:R-:W-:Y:S01]  /*2950*/  R2UR UR45, R8 ;  /* 0x00000000082d72ca */ /* 0x000fe200000e0000 */
[----:B------:R-:W-:Y:S02]  /*2960*/  UISETP.GE.U32.AND UP1, UPT, UR50, 0x11, UPT ;  /* 0x000000113200788c */ /* 0x000fe4000bf26070 */
[----:B------:R-:W-:Y:S02]  /*2970*/  ULOP3.LUT UP2, URZ, UR6, 0x9f, URZ, 0xc0, !UPT ;  /* 0x0000009f063f7892 */ /* 0x000fe4000f84c03f */
[----:B------:R-:W-:-:S04]  /*2980*/  UISETP.GT.U32.AND UP0, UPT, UR51, 0x10, UPT ;  /* 0x000000103300788c */ /* 0x000fc8000bf04070 */
[----:B------:R-:W-:Y:S01]  /*2990*/  UISETP.LT.U32.AND UP0, UPT, UR50, 0x11, UP0 ;  /* 0x000000113200788c */ /* 0x000fe20008701070 */
[----:B------:R-:W-:Y:S01]  /*29a0*/  PLOP3.LUT P0, PT, PT, PT, UP2, 0x80, 0x0 ;  /* 0x000000000000781c */ /* 0x000fe20003f0f028 */
[----:B------:R-:W-:Y:S02]  /*29b0*/  USHF.L.U32 UR46, UR46, 0x7, URZ ;  /* 0x000000072e2e7899 */ /* 0x000fe4000800063f */
[----:B------:R-:W-:Y:S02]  /*29c0*/  @UP1 UIMAD.WIDE.U32 UR4, UR51, -0xf0f0f0f, URZ ;  /* 0xf0f0f0f1330418a5 */ /* 0x000fe4000f8e003f */
[----:B------:R-:W-:Y:S02]  /*29d0*/  USEL UR6, URZ, 0x1, !UP0 ;  /* 0x000000013f067887 */ /* 0x000fe4000c000000 */
[----:B------:R-:W-:Y:S02]  /*29e0*/  @UP1 USHF.R.U32.HI UR4, URZ, 0x4, UR5 ;  /* 0x000000043f041899 */ /* 0x000fe40008011605 */
[----:B------:R-:W-:-:S02]  /*29f0*/  ULOP3.LUT UR48, UR48, UR6, URZ, 0x3c, !UPT ;  /* 0x0000000630307292 */ /* 0x000fc4000f8e3c3f */
[----:B------:R-:W-:Y:S02]  /*2a00*/  USHF.L.U32 UR45, UR45, 0x6, URZ ;  /* 0x000000062d2d7899 */ /* 0x000fe4000800063f */
[----:B------:R-:W-:Y:S01]  /*2a10*/  @UP1 ULOP3.LUT UR48, UR48, 0x1, UR4, 0x78, !UPT ;  /* 0x0000000130301892 */ /* 0x000fe2000f8e7804 */
[----:B------:R-:W-:Y:S11]  /*2a20*/  @!P0 BRA `(.L_x_35) ;  /* 0x0000000000408947 */ /* 0x000ff60003800000 */
[----:B------:R-:W-:Y:S01]  /*2a30*/  MOV R0, 0x0 ;  /* 0x0000000000007802 */ /* 0x000fe20000000f00 */
[----:B------:R-:W-:Y:S01]  /*2a40*/  ULDC.64 UR4, c[0x4][0x68] ;  /* 0x01001a0000047ab9 */ /* 0x000fe20000000a00 */
[----:B------:R-:W-:Y:S01]  /*2a50*/  ULDC.64 UR6, c[0x4][0x8] ;  /* 0x0100020000067ab9 */ /* 0x000fe20000000a00 */
[----:B------:R-:W-:Y:S01]  /*2a60*/  IMAD.U32 R4, RZ, RZ, UR4 ;  /* 0x00000004ff047e24 */ /* 0x000fe2000f8e00ff */
[----:B------:R1:W2:Y:S01]  /*2a70*/  LDC.64 R14, c[0x4][R0] ;  /* 0x01000000000e7b82 */ /* 0x0002a20000000a00 */
[----:B------:R-:W-:Y:S01]  /*2a80*/  IMAD.U32 R5, RZ, RZ, UR5 ;  /* 0x00000005ff057e24 */ /* 0x000fe2000f8e00ff */
[----:B------:R-:W-:Y:S01]  /*2a90*/  ULDC.64 UR4, c[0x4][0x70] ;  /* 0x01001c0000047ab9 */ /* 0x000fe20000000a00 */
[----:B------:R-:W-:Y:S01]  /*2aa0*/  IMAD.U32 R10, RZ, RZ, UR6 ;  /* 0x00000006ff0a7e24 */ /* 0x000fe2000f8e00ff */
[----:B------:R-:W-:Y:S01]  /*2ab0*/  MOV R8, 0x70 ;  /* 0x0000007000087802 */ /* 0x000fe20000000f00 */
[----:B------:R-:W-:Y:S02]  /*2ac0*/  IMAD.U32 R6, RZ, RZ, UR4 ;  /* 0x00000004ff067e24 */ /* 0x000fe4000f8e00ff */
[----:B------:R-:W-:-:S02]  /*2ad0*/  IMAD.U32 R7, RZ, RZ, UR5 ;  /* 0x00000005ff077e24 */ /* 0x000fc4000f8e00ff */
[----:B------:R-:W-:Y:S02]  /*2ae0*/  IMAD.U32 R11, RZ, RZ, UR7 ;  /* 0x00000007ff0b7e24 */ /* 0x000fe4000f8e00ff */
[----:B------:R-:W-:Y:S02]  /*2af0*/  IMAD.MOV.U32 R12, RZ, RZ, 0x1 ;  /* 0x00000001ff0c7424 */ /* 0x000fe400078e00ff */
[----:B-1----:R-:W-:-:S07]  /*2b00*/  IMAD.MOV.U32 R13, RZ, RZ, RZ ;  /* 0x000000ffff0d7224 */ /* 0x002fce00078e00ff */
[----:B------:R-:W-:-:S07]  /*2b10*/  LEPC R20, `(.L_x_35) ;  /* 0x000000001014794e */ /* 0x000fce0000000000 */
[----:B--2--5:R-:W-:Y:S05]  /*2b20*/  CALL.ABS.NOINC R14 ;  /* 0x000000000e007343 */ /* 0x024fea0003c00000 */
.L_x_35:
[----:B------:R-:W-:-:S04]  /*2b30*/  UIADD3 UR4, UR49, 0x2200, URZ ;  /* 0x0000220031047890 */ /* 0x000fc8000fffe03f */
[----:B------:R-:W-:-:S06]  /*2b40*/  ULOP3.LUT UP0, URZ, UR4, 0x9f, URZ, 0xc0, !UPT ;  /* 0x0000009f043f7892 */ /* 0x000fcc000f80c03f */
[----:B------:R-:W-:-:S13]  /*2b50*/  PLOP3.LUT P0, PT, PT, PT, UP0, 0x80, 0x0 ;  /* 0x000000000000781c */ /* 0x000fda0003f0f008 */
[----:B------:R-:W-:Y:S05]  /*2b60*/  @!P0 BRA `(.L_x_36) ;  /* 0x0000000000408947 */ /* 0x000fea0003800000 */
[----:B------:R-:W-:Y:S01]  /*2b70*/  MOV R0, 0x0 ;  /* 0x0000000000007802 */ /* 0x000fe20000000f00 */
[----:B------:R-:W-:Y:S01]  /*2b80*/  ULDC.64 UR4, c[0x4][0x68] ;  /* 0x01001a0000047ab9 */ /* 0x000fe20000000a00 */
[----:B------:R-:W-:Y:S01]  /*2b90*/  ULDC.64 UR6, c[0x4][0x8] ;  /* 0x0100020000067ab9 */ /* 0x000fe20000000a00 */
[----:B------:R-:W-:Y:S01]  /*2ba0*/  IMAD.U32 R4, RZ, RZ, UR4 ;  /* 0x00000004ff047e24 */ /* 0x000fe2000f8e00ff */
[----:B------:R1:W2:Y:S01]  /*2bb0*/  LDC.64 R14, c[0x4][R0] ;  /* 0x01000000000e7b82 */ /* 0x0002a20000000a00 */
[----:B------:R-:W-:Y:S01]  /*2bc0*/  IMAD.U32 R5, RZ, RZ, UR5 ;  /* 0x00000005ff057e24 */ /* 0x000fe2000f8e00ff */
[----:B------:R-:W-:Y:S01]  /*2bd0*/  ULDC.64 UR4, c[0x4][0x70] ;  /* 0x01001c0000047ab9 */ /* 0x000fe20000000a00 */
[----:B------:R-:W-:Y:S01]  /*2be0*/  MOV R10, UR6 ;  /* 0x00000006000a7c02 */ /* 0x000fe20008000f00 */
[----:B------:R-:W-:Y:S02]  /*2bf0*/  IMAD.U32 R6, RZ, RZ, UR4 ;  /* 0x00000004ff067e24 */ /* 0x000fe4000f8e00ff */
[----:B------:R-:W-:-:S02]  /*2c00*/  IMAD.U32 R7, RZ, RZ, UR5 ;  /* 0x00000005ff077e24 */ /* 0x000fc4000f8e00ff */
[----:B------:R-:W-:Y:S02]  /*2c10*/  IMAD.U32 R11, RZ, RZ, UR7 ;  /* 0x00000007ff0b7e24 */ /* 0x000fe4000f8e00ff */
[----:B------:R-:W-:Y:S02]  /*2c20*/  IMAD.MOV.U32 R8, RZ, RZ, 0x70 ;  /* 0x00000070ff087424 */ /* 0x000fe400078e00ff */
[----:B------:R-:W-:Y:S02]  /*2c30*/  IMAD.MOV.U32 R12, RZ, RZ, 0x1 ;  /* 0x00000001ff0c7424 */ /* 0x000fe400078e00ff */
[----:B-1----:R-:W-:-:S07]  /*2c40*/  IMAD.MOV.U32 R13, RZ, RZ, RZ ;  /* 0x000000ffff0d7224 */ /* 0x002fce00078e00ff */
[----:B------:R-:W-:-:S07]  /*2c50*/  LEPC R20, `(.L_x_36) ;  /* 0x000000001014794e */ /* 0x000fce0000000000 */
[----:B--2--5:R-:W-:Y:S05]  /*2c60*/  CALL.ABS.NOINC R14 ;  /* 0x000000000e007343 */ /* 0x024fea0003c00000 */
.L_x_36:
[----:B------:R-:W1:Y:S02]  /*2c70*/  LDC.64 R8, c[0x0][0x590] ;  /* 0x00016400ff087b82 */ /* 0x000e640000000a00 */
[----:B-1----:R-:W-:-:S04]  /*2c80*/  ISETP.NE.U32.AND P0, PT, R8, RZ, PT ;  /* 0x000000ff0800720c */ /* 0x002fc80003f05070 */
[----:B------:R-:W-:-:S13]  /*2c90*/  ISETP.NE.AND.EX P0, PT, R9, RZ, PT, P0 ;  /* 0x000000ff0900720c */ /* 0x000fda0003f05300 */
[----:B------:R-:W-:Y:S05]  /*2ca0*/  @!P0 BRA `(.L_x_37) ;  /* 0x0000000000348947 */ /* 0x000fea0003800000 */
[----:B------:R-:W-:Y:S02]  /*2cb0*/  ULDC.64 UR4, c[0x0][0x588] ;  /* 0x0001620000047ab9 */ /* 0x000fe40000000a00 */
[----:B------:R-:W-:-:S04]  /*2cc0*/  ISETP.NE.U32.AND P1, PT, RZ, UR4, PT ;  /* 0x00000004ff007c0c */ /* 0x000fc8000bf25070 */
[----:B------:R-:W-:-:S13]  /*2cd0*/  ISETP.NE.AND.EX P1, PT, RZ, UR5, PT, P1 ;  /* 0x00000005ff007c0c */ /* 0x000fda000bf25310 */
[----:B------:R-:W-:Y:S05]  /*2ce0*/  @!P1 BRA `(.L_x_38) ;  /* 0x0000000000189947 */ /* 0x000fea0003800000 */
[----:B------:R-:W1:Y:S01]  /*2cf0*/  LDC.64 R4, c[0x0][0x588] ;  /* 0x00016200ff047b82 */ /* 0x000e620000000a00 */
[----:B------:R-:W-:-:S04]  /*2d00*/  IMAD R3, R8, UR47, RZ ;  /* 0x0000002f08037c24 */ /* 0x000fc8000f8e02ff */
[----:B-1----:R-:W-:-:S05]  /*2d10*/  IMAD.WIDE R4, R3, 0x4, R4 ;  /* 0x0000000403047825 */ /* 0x002fca00078e0204 */
[----:B-----5:R1:W5:Y:S01]  /*2d20*/  LDG.E R23, desc[UR38][R4.64] ;  /* 0x0000002604177981 */ /* 0x020362000c1e1900 */
[----:B------:R-:W-:Y:S01]  /*2d30*/  IMAD.MOV.U32 R22, RZ, RZ, 0x1 ;  /* 0x00000001ff167424 */ /* 0x000fe200078e00ff */
[----:B------:R-:W-:Y:S06]  /*2d40*/  BRA `(.L_x_37) ;  /* 0x00000000000c7947 */ /* 0x000fec0003800000 */
.L_x_38:
[----:B------:R-:W-:Y:S01]  /*2d50*/  ULDC UR4, c[0x0][0x580] ;  /* 0x0001600000047ab9 */ /* 0x000fe20000000800 */
[----:B------:R-:W-:Y:S01]  /*2d60*/  IMAD.MOV.U32 R22, RZ, RZ, 0x1 ;  /* 0x00000001ff167424 */ /* 0x000fe200078e00ff */
[----:B-----5:R-:W-:-:S07]  /*2d70*/  MOV R23, UR4 ;  /* 0x0000000400177c02 */ /* 0x020fce0008000f00 */
.L_x_37:
[----:B------:R-:W2:Y:S02]  /*2d80*/  LDC.64 R6, c[0x0][0x5b0] ;  /* 0x00016c00ff067b82 */ /* 0x000ea40000000a00 */
[----:B--2---:R-:W-:-:S04]  /*2d90*/  ISETP.NE.U32.AND P1, PT, R6, RZ, PT ;  /* 0x000000ff0600720c */ /* 0x004fc80003f25070 */
[----:B------:R-:W-:-:S13]  /*2da0*/  ISETP.NE.AND.EX P1, PT, R7, RZ, PT, P1 ;  /* 0x000000ff0700720c */ /* 0x000fda0003f25310 */
[----:B------:R-:W-:Y:S05]  /*2db0*/  @!P1 BRA `(.L_x_39) ;  /* 0x00000000002c9947 */ /* 0x000fea0003800000 */
[----:B------:R-:W-:Y:S02]  /*2dc0*/  ULDC.64 UR4, c[0x0][0x5a8] ;  /* 0x00016a0000047ab9 */ /* 0x000fe40000000a00 */
[----:B------:R-:W-:-:S04]  /*2dd0*/  ISETP.NE.U32.AND P1, PT, RZ, UR4, PT ;  /* 0x00000004ff007c0c */ /* 0x000fc8000bf25070 */
[----:B------:R-:W-:-:S13]  /*2de0*/  ISETP.NE.AND.EX P1, PT, RZ, UR5, PT, P1 ;  /* 0x00000005ff007c0c */ /* 0x000fda000bf25310 */
[----:B------:R-:W-:Y:S05]  /*2df0*/  @!P1 BRA `(.L_x_40) ;  /* 0x0000000000149947 */ /* 0x000fea0003800000 */
[----:B-1----:R-:W1:Y:S01]  /*2e00*/  LDC.64 R4, c[0x0][0x5a8] ;  /* 0x00016a00ff047b82 */ /* 0x002e620000000a00 */
[----:B------:R-:W-:-:S04]  /*2e10*/  IMAD R3, R6, UR47, RZ ;  /* 0x0000002f06037c24 */ /* 0x000fc8000f8e02ff */
[----:B-1----:R-:W-:-:S05]  /*2e20*/  IMAD.WIDE R4, R3, 0x4, R4 ;  /* 0x0000000403047825 */ /* 0x002fca00078e0204 */
[----:B-----5:R2:W5:Y:S01]  /*2e30*/  LDG.E R56, desc[UR38][R4.64] ;  /* 0x0000002604387981 */ /* 0x020562000c1e1900 */
[----:B------:R-:W-:Y:S05]  /*2e40*/  BRA `(.L_x_39) ;  /* 0x0000000000087947 */ /* 0x000fea0003800000 */
.L_x_40:
[----:B------:R-:W-:Y:S02]  /*2e50*/  ULDC UR4, c[0x0][0x5a0] ;  /* 0x0001680000047ab9 */ /* 0x000fe40000000800 */
[----:B-----5:R-:W-:-:S07]  /*2e60*/  IMAD.U32 R56, RZ, RZ, UR4 ;  /* 0x00000004ff387e24 */ /* 0x020fce000f8e00ff */
.L_x_39:
[----:B------:R-:W-:Y:S01]  /*2e70*/  ULDC.64 UR4, c[0x0][0x588] ;  /* 0x0001620000047ab9 */ /* 0x000fe20000000a00 */
[----:B------:R-:W-:Y:S01]  /*2e80*/  ISETP.NE.U32.AND P1, PT, R8, RZ, PT ;  /* 0x000000ff0800720c */ /* 0x000fe20003f25070 */
[----:B------:R-:W-:Y:S02]  /*2e90*/  UISETP.NE.U32.AND UP0, UPT, UR4, URZ, UPT ;  /* 0x0000003f0400728c */ /* 0x000fe4000bf05070 */
[----:B------:R-:W-:Y:S02]  /*2ea0*/  ISETP.NE.U32.AND P4, PT, RZ, UR4, PT ;  /* 0x00000004ff007c0c */ /* 0x000fe4000bf85070 */
[----:B------:R-:W-:Y:S01]  /*2eb0*/  ISETP.NE.AND.EX P1, PT, R9, RZ, PT, P1 ;  /* 0x000000ff0900720c */ /* 0x000fe20003f25310 */
[----:B------:R-:W-:Y:S02]  /*2ec0*/  UISETP.NE.AND.EX UP0, UPT, UR5, URZ, UPT, UP0 ;  /* 0x0000003f0500728c */ /* 0x000fe4000bf05300 */
[----:B------:R-:W-:Y:S02]  /*2ed0*/  ISETP.NE.AND.EX P4, PT, RZ, UR5, PT, P4 ;  /* 0x00000005ff007c0c */ /* 0x000fe4000bf85340 */
[----:B------:R-:W-:-:S02]  /*2ee0*/  PLOP3.LUT P3, PT, PT, PT, PT, 0x8, 0x0 ;  /* 0x000000000000781c */ /* 0x000fc40003f6e170 */
[----:B------:R-:W-:-:S04]  /*2ef0*/  PLOP3.LUT P2, PT, PT, PT, UP0, 0x80, 0x0 ;  /* 0x000000000000781c */ /* 0x000fc80003f4f008 */
[----:B------:R-:W-:-:S05]  /*2f00*/  PLOP3.LUT P2, PT, P2, PT, PT, 0x8, 0x0 ;  /* 0x000000000000781c */ /* 0x000fca000174e170 */
[----:B------:R-:W-:Y:S08]  /*2f10*/  @P4 BRA P1, `(.L_x_41) ;  /* 0x0000000000244947 */ /* 0x000ff00000800000 */
[----:B------:R-:W-:Y:S04]  /*2f20*/  BSSY B0, `(.L_x_41) ;  /* 0x0000008000007945 */ /* 0x000fe80003800000 */
[----:B------:R-:W-:Y:S05]  /*2f30*/  @!P0 BRA `(.L_x_42) ;  /* 0x0000000000148947 */ /* 0x000fea0003800000 */
[----:B------:R-:W-:Y:S02]  /*2f40*/  LOP3.LUT P1, RZ, R22, 0xff, RZ, 0xc0, !PT ;  /* 0x000000ff16ff7812 */ /* 0x000fe4000782c0ff */
[----:B------:R-:W-:-:S11]  /*2f50*/  PLOP3.LUT P3, PT, P2, PT, PT, 0x80, 0x0 ;  /* 0x000000000000781c */ /* 0x000fd6000176f070 */
[----:B------:R-:W-:Y:S05]  /*2f60*/  @!P1 BRA `(.L_x_43) ;  /* 0x00000000000c9947 */ /* 0x000fea0003800000 */
[----:B-----5:R-:W-:Y:S01]  /*2f70*/  FSETP.EQ.AND P3, PT, R23, RZ, PT ;  /* 0x000000ff1700720b */ /* 0x020fe20003f62000 */
[----:B------:R-:W-:-:S12]  /*2f80*/  BRA `(.L_x_43) ;  /* 0x0000000000047947 */ /* 0x000fd80003800000 */
.L_x_42:
[----:B-----5:R-:W-:-:S13]  /*2f90*/  FSETP.EQ.AND P3, PT, R23, RZ, PT ;  /* 0x000000ff1700720b */ /* 0x020fda0003f62000 */
.L_x_43:
[----:B------:R-:W-:Y:S05]  /*2fa0*/  BSYNC B0 ;  /* 0x0000000000007941 */ /* 0x000fea0003800000 */
.L_x_41:
[----:B------:R-:W-:Y:S04]  /*2fb0*/  BSSY B0, `(.L_x_44) ;  /* 0x0000007000007945 */ /* 0x000fe80003800000 */
[----:B------:R-:W-:Y:S05]  /*2fc0*/  @!P0 BRA `(.L_x_45) ;  /* 0x0000000000108947 */ /* 0x000fea0003800000 */
[----:B------:R-:W-:-:S13]  /*2fd0*/  LOP3.LUT P0, RZ, R22, 0xff, RZ, 0xc0, !PT ;  /* 0x000000ff16ff7812 */ /* 0x000fda000780c0ff */
[----:B------:R-:W-:Y:S05]  /*2fe0*/  @!P0 BRA `(.L_x_46) ;  /* 0x00000000000c8947 */ /* 0x000fea0003800000 */
[----:B-----5:R-:W-:Y:S01]  /*2ff0*/  FSETP.EQ.AND P2, PT, R23, RZ, PT ;  /* 0x000000ff1700720b */ /* 0x020fe20003f42000 */
[----:B------:R-:W-:-:S12]  /*3000*/  BRA `(.L_x_46) ;  /* 0x0000000000047947 */ /* 0x000fd80003800000 */
.L_x_45:
[----:B-----5:R-:W-:-:S13]  /*3010*/  FSETP.EQ.AND P2, PT, R23, RZ, PT ;  /* 0x000000ff1700720b */ /* 0x020fda0003f42000 */
.L_x_46:
[----:B------:R-:W-:Y:S05]  /*3020*/  BSYNC B0 ;  /* 0x0000000000007941 */ /* 0x000fea0003800000 */
.L_x_44:
[----:B------:R-:W-:Y:S01]  /*3030*/  BSSY B0, `(.L_x_47) ;  /* 0x0000038000007945 */ /* 0x000fe20003800000 */
[----:B------:R-:W-:Y:S01]  /*3040*/  IMAD.MOV.U32 R0, RZ, RZ, RZ ;  /* 0x000000ffff007224 */ /* 0x000fe200078e00ff */
[----:B-12---:R-:W-:Y:S01]  /*3050*/  CS2R R4, SRZ ;  /* 0x0000000000047805 */ /* 0x006fe2000001ff00 */
[----:B------:R-:W-:Y:S01]  /*3060*/  IMAD.MOV.U32 R3, RZ, RZ, RZ ;  /* 0x000000ffff037224 */ /* 0x000fe200078e00ff */
[----:B------:R-:W-:Y:S06]  /*3070*/  @P3 BRA `(.L_x_48) ;  /* 0x0000000000cc3947 */ /* 0x000fec0003800000 */
[----:B------:R-:W-:-:S13]  /*3080*/  ISETP.NE.AND P1, PT, R58, 0x3, PT ;  /* 0x000000033a00780c */ /* 0x000fda0003f25270 */
[----:B------:R-:W-:Y:S05]  /*3090*/  @!P1 BRA `(.L_x_49) ;  /* 0x0000000000049947 */ /* 0x000fea0003800000 */
[----:B------:R-:W-:Y:S01]  /*30a0*/  BPT.TRAP 0x1 ;  /* 0x000000040000795c */ /* 0x000fe20000300000 */
.L_x_49:
[----:B------:R-:W-:Y:S01]  /*30b0*/  LEA R13, R62, UR49, 0x3 ;  /* 0x000000313e0d7c11 */ /* 0x000fe2000f8e18ff */
[----:B------:R-:W-:Y:S01]  /*30c0*/  BSSY B1, `(.L_x_50) ;  /* 0x0000006000017945 */ /* 0x000fe20003800000 */
[----:B------:R-:W-:Y:S01]  /*30d0*/  SHF.L.U32 R4, R59, 0x1f, RZ ;  /* 0x0000001f3b047819 */ /* 0x000fe200000006ff */
[----:B------:R-:W-:Y:S02]  /*30e0*/  IMAD.MOV.U32 R0, RZ, RZ, RZ ;  /* 0x000000ffff007224 */ /* 0x000fe400078e00ff */
[----:B------:R-:W-:Y:S01]  /*30f0*/  IMAD.MOV.U32 R3, RZ, RZ, RZ ;  /* 0x000000ffff037224 */ /* 0x000fe200078e00ff */
[----:B------:R-:W1:Y:S02]  /*3100*/  SYNCS.PHASECHK.TRANS64.TRYWAIT P0, [R13+URZ+0x110], R4 ;  /* 0x000110040d0075a7 */ /* 0x000e64000800017f */
[----:B-1----:R-:W-:Y:S05]  /*3110*/  @!P0 BRA `(.L_x_51) ;  /* 0x0000007400f08947 */ /* 0x002fea0003800000 */
.L_x_142:
[----:B------:R-:W-:Y:S05]  /*3120*/  BSYNC B1 ;  /* 0x0000000000017941 */ /* 0x000fea0003800000 */
.L_x_50:
[----:B------:R-:W-:Y:S01]  /*3130*/  BSSY B1, `(.L_x_52) ;  /* 0x0000016000017945 */ /* 0x000fe20003800000 */
[----:B-1----:R-:W-:-:S03]  /*3140*/  CS2R R4, SRZ ;  /* 0x0000000000047805 */ /* 0x002fc6000001ff00 */
[----:B------:R-:W-:Y:S05]  /*3150*/  @P2 BRA `(.L_x_53) ;  /* 0x00000000004c2947 */ /* 0x000fea0003800000 */
[----:B------:R-:W-:Y:S01]  /*3160*/  SHF.R.U32.HI R3, RZ, 0x4, R18 ;  /* 0x00000004ff037819 */ /* 0x000fe20000011612 */
[----:B------:R-:W-:-:S03]  /*3170*/  IMAD R0, R62, 0x1000, R57 ;  /* 0x000010003e007824 */ /* 0x000fc600078e0239 */
[----:B------:R-:W-:Y:S02]  /*3180*/  LOP3.LUT P0, RZ, R3, 0x1, RZ, 0xc0, !PT ;  /* 0x0000000103ff7812 */ /* 0x000fe4000780c0ff */
[----:B------:R-:W-:Y:S01]  /*3190*/  IADD3 R3, R0, UR49, RZ ;  /* 0x0000003100037c10 */ /* 0x000fe2000fffe0ff */
[----:B------:R-:W-:Y:S04]  /*31a0*/  LDS.U16 R5, [R0+UR49+0x308] ;  /* 0x0003083100057984 */ /* 0x000fe80008000400 */
[C---:B------:R-:W-:Y:S01]  /*31b0*/  VIADD R4, R3.reuse, 0x200 ;  /* 0x0000020003047836 */ /* 0x040fe20000000000 */
[----:B------:R-:W1:Y:S01]  /*31c0*/  LDS.U16 R6, [R0+UR49+0x208] ;  /* 0x0002083100067984 */ /* 0x000e620008000400 */
[----:B------:R-:W-:-:S03]  /*31d0*/  VIADD R7, R3, 0x210 ;  /* 0x0000021003077836 */ /* 0x000fc60000000000 */
[----:B------:R-:W-:Y:S01]  /*31e0*/  LDS.U16 R3, [R0+UR49+0x200] ;  /* 0x0002003100037984 */ /* 0x000fe20008000400 */
[----:B------:R-:W-:-:S03]  /*31f0*/  @P0 VIADD R7, R4, 0xfffffff0 ;  /* 0xfffffff004070836 */ /* 0x000fc60000000000 */
[----:B------:R-:W2:Y:S04]  /*3200*/  LDS.U16 R4, [R0+UR49+0x300] ;  /* 0x0003003100047984 */ /* 0x000ea80008000400 */
[----:B------:R-:W-:Y:S04]  /*3210*/  LDS.U16 R8, [R7+0x100] ;  /* 0x0001000007087984 */ /* 0x000fe80000000400 */
[----:B------:R-:W3:Y:S04]  /*3220*/  LDS.U16 R9, [R7] ;  /* 0x0000000007097984 */ /* 0x000ee80000000400 */
[----:B------:R-:W-:Y:S04]  /*3230*/  LDS.U16 R10, [R7+0x108] ;  /* 0x00010800070a7984 */ /* 0x000fe80000000400 */
[----:B------:R-:W4:Y:S01]  /*3240*/  LDS.U16 R11, [R7+0x8] ;  /* 0x00000800070b7984 */ /* 0x000f220000000400 */
[----:B-1----:R-:W-:-:S02]  /*3250*/  PRMT R5, R6, 0x5410, R5 ;  /* 0x0000541006057816 */ /* 0x002fc40000000005 */
[----:B--2---:R-:W-:Y:S02]  /*3260*/  PRMT R4, R3, 0x5410, R4 ;  /* 0x0000541003047816 */ /* 0x004fe40000000004 */
[----:B---3--:R-:W-:Y:S02]  /*3270*/  PRMT R3, R9, 0x5410, R8 ;  /* 0x0000541009037816 */ /* 0x008fe40000000008 */
[----:B----4-:R-:W-:-:S07]  /*3280*/  PRMT R0, R11, 0x5410, R10 ;  /* 0x000054100b007816 */ /* 0x010fce000000000a */
.L_x_53:
[----:B------:R-:W-:Y:S05]  /*3290*/  BSYNC B1 ;  /* 0x0000000000017941 */ /* 0x000fea0003800000 */
.L_x_52:
[----:B------:R-:W-:Y:S01]  /*32a0*/  @!PT LDS RZ, [RZ] ;  /* 0x00000000fffff984 */ /* 0x000fe20000000800 */
[----:B------:R-:W-:Y:S01]  /*32b0*/  @!PT LDS RZ, [RZ] ;  /* 0x00000000fffff984 */ /* 0x000fe20000000800 */
[----:B------:R-:W-:Y:S01]  /*32c0*/  @!PT LDS RZ, [RZ] ;  /* 0x00000000fffff984 */ /* 0x000fe20000000800 */
[----:B------:R-:W-:Y:S01]  /*32d0*/  @!PT LDS RZ, [RZ] ;  /* 0x00000000fffff984 */ /* 0x000fe20000000800 */
[----:B------:R1:W-:Y:S06]  /*32e0*/  MEMBAR.ALL.CTA ;  /* 0x0000000000007992 */ /* 0x0003ec0000008000 */
[----:B-1----:R-:W1:Y:S01]  /*32f0*/  FENCE.VIEW.ASYNC.S ;  /* 0x00000000000073c6 */ /* 0x002e620000000000 */
[----:B------:R-:W-:Y:S05]  /*3300*/  @!P1 BRA `(.L_x_54) ;  /* 0x0000000000049947 */ /* 0x000fea0003800000 */
[----:B------:R-:W-:Y:S01]  /*3310*/  BPT.TRAP 0x1 ;  /* 0x000000040000795c */ /* 0x000fe20000300000 */
.L_x_54:
[----:B------:R-:W2:Y:S01]  /*3320*/  S2R R7, SR_CgaCtaId ;  /* 0x0000000000077919 */ /* 0x000ea20000008800 */
[----:B------:R-:W-:Y:S02]  /*3330*/  VIADD R6, R13, 0x120 ;  /* 0x000001200d067836 */ /* 0x000fe40000000000 */
[----:B------:R-:W-:-:S05]  /*3340*/  VIADD R62, R62, 0x1 ;  /* 0x000000013e3e7836 */ /* 0x000fca0000000000 */
[----:B------:R-:W-:-:S04]  /*3350*/  ISETP.NE.AND P0, PT, R62, 0x2, PT ;  /* 0x000000023e00780c */ /* 0x000fc80003f05270 */
[----:B------:R-:W-:Y:S02]  /*3360*/  SEL R62, R62, RZ, P0 ;  /* 0x000000ff3e3e7207 */ /* 0x000fe40000000000 */
[----:B--2---:R-:W-:-:S04]  /*3370*/  PRMT R6, R7, 0x654, R6 ;  /* 0x0000065407067816 */ /* 0x004fc80000000006 */
[----:B-1----:R1:W-:Y:S02]  /*3380*/  SYNCS.ARRIVE.TRANS64.RED.A1T0 RZ, [R6+URZ], RZ ;  /* 0x000000ff06ff79a7 */ /* 0x0023e4000810043f */
[----:B-1----:R-:W-:-:S04]  /*3390*/  SEL R6, RZ, 0x1, P0 ;  /* 0x00000001ff067807 */ /* 0x002fc80000000000 */
[----:B------:R-:W-:-:S07]  /*33a0*/  LOP3.LUT R59, R59, R6, RZ, 0x3c, !PT ;  /* 0x000000063b3b7212 */ /* 0x000fce00078e3cff */
.L_x_48:
[----:B------:R-:W-:Y:S05]  /*33b0*/  BSYNC B0 ;  /* 0x0000000000007941 */ /* 0x000fea0003800000 */
.L_x_47:
[----:B------:R-:W-:Y:S01]  /*33c0*/  F2FP.F16.E4M3.UNPACK_B R6, R4.H1 ;  /* 0x00000004ff06723e */ /* 0x000fe200030006ff */
[C---:B-----5:R-:W-:Y:S01]  /*33d0*/  FMUL R9, R56.reuse, R92 ;  /* 0x0000005c38097220 */ /* 0x060fe20000400000 */
[----:B------:R-:W-:Y:S01]  /*33e0*/  F2FP.F16.E4M3.UNPACK_B R7, R5 ;  /* 0x00000005ff07723e */ /* 0x000fe200020006ff */
[C---:B------:R-:W-:Y:S01]  /*33f0*/  FMUL R12, R56.reuse, R91 ;  /* 0x0000005b380c7220 */ /* 0x040fe20000400000 */
[C---:B------:R-:W-:Y:S01]  /*3400*/  FMUL R15, R56.reuse, R89 ;  /* 0x00000059380f7220 */ /* 0x040fe20000400000 */
[--C-:B------:R-:W-:Y:S01]  /*3410*/  HADD2.F32 R8, -RZ, R6.reuse.H0_H0 ;  /* 0x20000006ff087230 */ /* 0x100fe20000004100 */
[----:B------:R-:W-:Y:S01]  /*3420*/  F2FP.F16.E4M3.UNPACK_B R31, R3 ;  /* 0x00000003ff1f723e */ /* 0x000fe200020006ff */
[----:B------:R-:W-:Y:S02]  /*3430*/  HADD2.F32 R6, -RZ, R6.H1_H1 ;  /* 0x30000006ff067230 */ /* 0x000fe40000004100 */
[----:B------:R-:W-:Y:S01]  /*3440*/  FMUL R88, R56, R88 ;  /* 0x0000005838587220 */ /* 0x000fe20000400000 */
[----:B------:R-:W-:-:S02]  /*3450*/  HADD2.F32 R10, -RZ, R7.H0_H0 ;  /* 0x20000007ff0a7230 */ /* 0x000fc40000004100 */
[C---:B------:R-:W-:Y:S01]  /*3460*/  FFMA R13, R23.reuse, R8, R12 ;  /* 0x00000008170d7223 */ /* 0x040fe2000000000c */
[----:B------:R-:W-:Y:S02]  /*3470*/  HADD2.F32 R20, -RZ, R7.H1_H1 ;  /* 0x30000007ff147230 */ /* 0x000fe40000004100 */
[----:B------:R-:W-:Y:S01]  /*3480*/  FMUL R7, R56, R94 ;  /* 0x0000005e38077220 */ /* 0x000fe20000400000 */
[----:B------:R-:W-:Y:S02]  /*3490*/  IMAD.MOV.U32 R8, RZ, RZ, 0x3c09919f ;  /* 0x3c09919fff087424 */ /* 0x000fe400078e00ff */
[----:B------:R-:W-:Y:S01]  /*34a0*/  FFMA R15, R23, R10, R15 ;  /* 0x0000000a170f7223 */ /* 0x000fe2000000000f */
[----:B------:R-:W-:Y:S01]  /*34b0*/  FMUL R37, R13, 0.70710676908493041992 ;  /* 0x3f3504f30d257820 */ /* 0x000fe20000400000 */
[C---:B------:R-:W-:Y:S01]  /*34c0*/  FFMA R14, R23.reuse, R6, R7 ;  /* 0x00000006170e7223 */ /* 0x040fe20000000007 */
[----:B------:R-:W-:Y:S01]  /*34d0*/  FFMA R20, R23, R20, R9 ;  /* 0x0000001417147223 */ /* 0x000fe20000000009 */
[----:B------:R-:W-:Y:S01]  /*34e0*/  FMUL R40, R15, 0.70710676908493041992 ;  /* 0x3f3504f30f287820 */ /* 0x000fe20000400000 */
[----:B------:R-:W-:-:S02]  /*34f0*/  IMAD.MOV.U32 R6, RZ, RZ, 0x38eb4c3a ;  /* 0x38eb4c3aff067424 */ /* 0x000fc400078e00ff */
[----:B------:R-:W-:Y:S01]  /*3500*/  FMUL R39, R14, 0.70710676908493041992 ;  /* 0x3f3504f30e277820 */ /* 0x000fe20000400000 */
[----:B------:R-:W-:Y:S01]  /*3510*/  FMUL R42, R20, 0.70710676908493041992 ;  /* 0x3f3504f3142a7820 */ /* 0x000fe20000400000 */
[----:B------:R-:W-:Y:S01]  /*3520*/  FMUL R9, R37, R37 ;  /* 0x0000002525097220 */ /* 0x000fe20000400000 */
[----:B------:R-:W-:Y:S01]  /*3530*/  MOV R7, 0x3aae005b ;  /* 0x3aae005b00077802 */ /* 0x000fe20000000f00 */
[C---:B------:R-:W-:Y:S01]  /*3540*/  FMUL R10, R39.reuse, R39 ;  /* 0x00000027270a7220 */ /* 0x040fe20000400000 */
[----:B------:R-:W-:Y:S01]  /*3550*/  FMUL R12, R42, R42 ;  /* 0x0000002a2a0c7220 */ /* 0x000fe20000400000 */
[----:B------:R-:W-:Y:S01]  /*3560*/  FSETP.GE.AND P1, PT, |R39|, 1.0029599666595458984, PT ;  /* 0x3f8060fe2700780b */ /* 0x000fe20003f26200 */
[----:B------:R-:W-:Y:S01]  /*3570*/  FMUL R11, R40, R40 ;  /* 0x00000028280b7220 */ /* 0x000fe20000400000 */
[----:B------:R-:W-:Y:S01]  /*3580*/  FSETP.GE.AND P5, PT, |R42|, 1.0029599666595458984, PT ;  /* 0x3f8060fe2a00780b */ /* 0x000fe20003fa6200 */
[C---:B------:R-:W-:Y:S01]  /*3590*/  FMUL R86, R56.reuse, R86 ;  /* 0x0000005638567220 */ /* 0x040fe20000400000 */
[----:B------:R-:W-:Y:S01]  /*35a0*/  FSETP.GE.AND P0, PT, |R37|, 1.0029599666595458984, PT ;  /* 0x3f8060fe2500780b */ /* 0x000fe20003f06200 */
[----:B------:R-:W-:Y:S01]  /*35b0*/  FMUL R82, R56, R82 ;  /* 0x0000005238527220 */ /* 0x000fe20000400000 */
[----:B------:R-:W-:Y:S01]  /*35c0*/  FSETP.GE.AND P4, PT, |R40|, 1.0029599666595458984, PT ;  /* 0x3f8060fe2800780b */ /* 0x000fe20003f86200 */
[----:B------:R-:W-:Y:S01]  /*35d0*/  FMUL R80, R56, R80 ;  /* 0x0000005038507220 */ /* 0x000fe20000400000 */
[----:B------:R-:W-:Y:S01]  /*35e0*/  FSEL R25, |R39|, R10, P1 ;  /* 0x0000000a27197208 */ /* 0x000fe20000800200 */
[----:B------:R-:W-:Y:S01]  /*35f0*/  FMUL R20, R20, 0.5 ;  /* 0x3f00000014147820 */ /* 0x000fe20000400000 */
[----:B------:R-:W-:-:S02]  /*3600*/  FSEL R35, |R42|, R12, P5 ;  /* 0x0000000c2a237208 */ /* 0x000fc40002800200 */
[----:B------:R-:W-:Y:S01]  /*3610*/  FSEL R21, |R37|, R9, P0 ;  /* 0x0000000925157208 */ /* 0x000fe20000000200 */
[----:B------:R-:W-:Y:S01]  /*3620*/  IMAD.MOV.U32 R9, RZ, RZ, 0x3d24d99a ;  /* 0x3d24d99aff097424 */ /* 0x000fe200078e00ff */
[----:B------:R-:W-:Y:S02]  /*3630*/  FSEL R10, R6, 8.4834944573231041431e-05, P0 ;  /* 0x38b1e96a060a7808 */ /* 0x000fe40000000000 */
[----:B------:R-:W-:Y:S02]  /*3640*/  FSEL R12, -R7, -0.00082130916416645050049, P0 ;  /* 0xba574d20070c7808 */ /* 0x000fe40000000100 */
[----:B------:R-:W-:Y:S01]  /*3650*/  FSEL R27, |R40|, R11, P4 ;  /* 0x0000000b281b7208 */ /* 0x000fe20002000200 */
[----:B------:R-:W-:Y:S01]  /*3660*/  IMAD.MOV.U32 R11, RZ, RZ, 0x3f69b4f9 ;  /* 0x3f69b4f9ff0b7424 */ /* 0x000fe200078e00ff */
[----:B------:R-:W-:Y:S01]  /*3670*/  FSEL R28, R6, 8.4834944573231041431e-05, P4 ;  /* 0x38b1e96a061c7808 */ /* 0x000fe20002000000 */
[----:B------:R-:W-:Y:S01]  /*3680*/  FFMA R10, R21, R10, R12 ;  /* 0x0000000a150a7223 */ /* 0x000fe2000000000c */
[----:B------:R-:W-:-:S02]  /*3690*/  FSEL R30, -R7, -0.00082130916416645050049, P4 ;  /* 0xba574d20071e7808 */ /* 0x000fc40002000100 */
[----:B------:R-:W-:Y:S02]  /*36a0*/  FSEL R24, R6, 8.4834944573231041431e-05, P1 ;  /* 0x38b1e96a06187808 */ /* 0x000fe40000800000 */
[----:B------:R-:W-:Y:S01]  /*36b0*/  FSEL R26, -R7, -0.00082130916416645050049, P1 ;  /* 0xba574d20071a7808 */ /* 0x000fe20000800100 */
[----:B------:R-:W-:Y:S01]  /*36c0*/  FFMA R32, R27, R28, R30 ;  /* 0x0000001c1b207223 */ /* 0x000fe2000000001e */
[C---:B------:R-:W-:Y:S02]  /*36d0*/  FSEL R12, R8.reuse, 0.0052134888246655464172, P0 ;  /* 0x3baad5ea080c7808 */ /* 0x040fe40000000000 */
[----:B------:R-:W-:Y:S01]  /*36e0*/  FSEL R28, R8, 0.0052134888246655464172, P1 ;  /* 0x3baad5ea081c7808 */ /* 0x000fe20000800000 */
[----:B------:R-:W-:Y:S01]  /*36f0*/  FFMA R26, R25, R24, R26 ;  /* 0x00000018191a7223 */ /* 0x000fe2000000001a */
[----:B------:R-:W-:Y:S01]  /*3700*/  FSEL R34, R6, 8.4834944573231041431e-05, P5 ;  /* 0x38b1e96a06227808 */ /* 0x000fe20002800000 */
[----:B------:R-:W-:Y:S01]  /*3710*/  FFMA R12, R21, R10, R12 ;  /* 0x0000000a150c7223 */ /* 0x000fe2000000000c */
[----:B------:R-:W-:Y:S01]  /*3720*/  FSEL R36, -R7, -0.00082130916416645050049, P5 ;  /* 0xba574d2007247808 */ /* 0x000fe20002800100 */
[----:B------:R-:W-:Y:S01]  /*3730*/  FFMA R26, R25, R26, R28 ;  /* 0x0000001a191a7223 */ /* 0x000fe2000000001c */
[C---:B------:R-:W-:Y:S01]  /*3740*/  FSEL R30, -R9.reuse, -0.026868773624300956726, P1 ;  /* 0xbcdc1be7091e7808 */ /* 0x040fe20000800100 */
[----:B------:R-:W-:Y:S01]  /*3750*/  IMAD.MOV.U32 R10, RZ, RZ, 0x3e235519 ;  /* 0x3e235519ff0a7424 */ /* 0x000fe200078e00ff */
[----:B------:R-:W-:Y:S01]  /*3760*/  FSEL R24, -R9, -0.026868773624300956726, P0 ;  /* 0xbcdc1be709187808 */ /* 0x000fe20000000100 */
[----:B------:R-:W-:Y:S01]  /*3770*/  FFMA R38, R35, R34, R36 ;  /* 0x0000002223267223 */ /* 0x000fe20000000024 */
[----:B------:R-:W-:Y:S01]  /*3780*/  FSEL R34, R8, 0.0052134888246655464172, P4 ;  /* 0x3baad5ea08227808 */ /* 0x000fe20002000000 */
[----:B------:R-:W-:Y:S01]  /*3790*/  FFMA R30, R25, R26, R30 ;  /* 0x0000001a191e7223 */ /* 0x000fe2000000001e */
[----:B------:R-:W-:Y:S01]  /*37a0*/  FSEL R26, R10, 0.11284004896879196167, P0 ;  /* 0x3de718af0a1a7808 */ /* 0x000fe20000000000 */
[----:B------:R-:W-:Y:S01]  /*37b0*/  FFMA R24, R21, R12, R24 ;  /* 0x0000000c15187223 */ /* 0x000fe20000000018 */
[----:B------:R-:W-:-:S02]  /*37c0*/  IMAD.MOV.U32 R12, RZ, RZ, 0x3f210a14 ;  /* 0x3f210a14ff0c7424 */ /* 0x000fc400078e00ff */
[----:B------:R-:W-:Y:S01]  /*37d0*/  FFMA R34, R27, R32, R34 ;  /* 0x000000201b227223 */ /* 0x000fe20000000022 */
[----:B------:R-:W-:Y:S01]  /*37e0*/  FSEL R32, R10, 0.11284004896879196167, P1 ;  /* 0x3de718af0a207808 */ /* 0x000fe20000800000 */
[----:B------:R-:W-:Y:S01]  /*37f0*/  FFMA R24, R21, R24, R26 ;  /* 0x0000001815187223 */ /* 0x000fe2000000001a */
[----:B------:R-:W-:Y:S02]  /*3800*/  FSEL R28, R11, -0.37612664699554443359, P0 ;  /* 0xbec093ac0b1c7808 */ /* 0x000fe40000000000 */
[----:B------:R-:W-:Y:S01]  /*3810*/  FSEL R36, -R9, -0.026868773624300956726, P4 ;  /* 0xbcdc1be709247808 */ /* 0x000fe20002000100 */
[----:B------:R-:W-:Y:S01]  /*3820*/  FFMA R30, R25, R30, R32 ;  /* 0x0000001e191e7223 */ /* 0x000fe20000000020 */
[----:B------:R-:W-:Y:S01]  /*3830*/  FSEL R26, R12, 0.12837915122509002686, P0 ;  /* 0x3e0375d30c1a7808 */ /* 0x000fe20000000000 */
[----:B------:R-:W-:Y:S01]  /*3840*/  FFMA R24, R21, R24, R28 ;  /* 0x0000001815187223 */ /* 0x000fe2000000001c */
[----:B------:R-:W-:Y:S01]  /*3850*/  FSEL R32, R11, -0.37612664699554443359, P1 ;  /* 0xbec093ac0b207808 */ /* 0x000fe20000800000 */
[----:B------:R-:W-:Y:S01]  /*3860*/  FFMA R34, R27, R34, R36 ;  /* 0x000000221b227223 */ /* 0x000fe20000000024 */
[----:B------:R-:W-:Y:S01]  /*3870*/  FSEL R36, R10, 0.11284004896879196167, P4 ;  /* 0x3de718af0a247808 */ /* 0x000fe20002000000 */
[----:B------:R-:W-:Y:S01]  /*3880*/  FFMA R21, R21, R24, R26 ;  /* 0x0000001815157223 */ /* 0x000fe2000000001a */
[----:B------:R-:W-:Y:S01]  /*3890*/  FSEL R24, R12, 0.12837915122509002686, P1 ;  /* 0x3e0375d30c187808 */ /* 0x000fe20000800000 */
[----:B------:R-:W-:Y:S01]  /*38a0*/  FFMA R30, R25, R30, R32 ;  /* 0x0000001e191e7223 */ /* 0x000fe20000000020 */
[----:B------:R-:W-:Y:S01]  /*38b0*/  FSEL R28, -|R37|, R37, P0 ;  /* 0x00000025251c7208 */ /* 0x000fe20000000300 */
[----:B------:R-:W-:Y:S01]  /*38c0*/  FFMA R34, R27, R34, R36 ;  /* 0x000000221b227223 */ /* 0x000fe20000000024 */
[----:B------:R-:W-:Y:S01]  /*38d0*/  FSEL R26, R11, -0.37612664699554443359, P4 ;  /* 0xbec093ac0b1a7808 */ /* 0x000fe20002000000 */
[----:B------:R-:W-:Y:S01]  /*38e0*/  FFMA R24, R25, R30, R24 ;  /* 0x0000001e19187223 */ /* 0x000fe20000000018 */
[----:B------:R-:W-:Y:S01]  /*38f0*/  FSEL R30, R8, 0.0052134888246655464172, P5 ;  /* 0x3baad5ea081e7808 */ /* 0x000fe20002800000 */
[----:B------:R-:W-:Y:S01]  /*3900*/  FFMA R21, R21, R28, R28 ;  /* 0x0000001c15157223 */ /* 0x000fe2000000001c */
[----:B------:R-:W-:Y:S01]  /*3910*/  FSEL R25, -|R39|, R39, P1 ;  /* 0x0000002727197208 */ /* 0x000fe20000800300 */
[----:B------:R-:W-:Y:S01]  /*3920*/  FFMA R26, R27, R34, R26 ;  /* 0x000000221b1a7223 */ /* 0x000fe2000000001a */
[----:B------:R-:W-:Y:S01]  /*3930*/  FSEL R28, R12, 0.12837915122509002686, P4 ;  /* 0x3e0375d30c1c7808 */ /* 0x000fe20002000000 */
[----:B------:R-:W-:Y:S01]  /*3940*/  FFMA R30, R35, R38, R30 ;  /* 0x00000026231e7223 */ /* 0x000fe2000000001e */
[----:B------:R-:W-:Y:S01]  /*3950*/  FSEL R32, -R9, -0.026868773624300956726, P5 ;  /* 0xbcdc1be709207808 */ /* 0x000fe20002800100 */
[----:B------:R-:W-:Y:S01]  /*3960*/  FFMA R24, R24, R25, R25 ;  /* 0x0000001918187223 */ /* 0x000fe20000000019 */
[----:B------:R-:W-:Y:S01]  /*3970*/  FSEL R25, -|R40|, R40, P4 ;  /* 0x0000002828197208 */ /* 0x000fe20002000300 */
[----:B------:R-:W-:Y:S01]  /*3980*/  FFMA R26, R27, R26, R28 ;  /* 0x0000001a1b1a7223 */ /* 0x000fe2000000001c */
[----:B------:R-:W-:Y:S01]  /*3990*/  FSEL R28, R10, 0.11284004896879196167, P5 ;  /* 0x3de718af0a1c7808 */ /* 0x000fe20002800000 */
[----:B------:R-:W1:Y:S01]  /*39a0*/  @P0 MUFU.EX2 R29, R21 ;  /* 0x00000015001d0308 */ /* 0x000e620000000800 */
[----:B------:R-:W-:Y:S01]  /*39b0*/  FFMA R30, R35, R30, R32 ;  /* 0x0000001e231e7223 */ /* 0x000fe20000000020 */
[----:B------:R-:W-:Y:S01]  /*39c0*/  FFMA R25, R26, R25, R25 ;  /* 0x000000191a197223 */ /* 0x000fe20000000019 */
[----:B------:R-:W-:Y:S01]  /*39d0*/  FSEL R36, R11, -0.37612664699554443359, P5 ;  /* 0xbec093ac0b247808 */ /* 0x000fe20002800000 */
[----:B------:R-:W-:Y:S01]  /*39e0*/  FMUL R27, R56, R90 ;  /* 0x0000005a381b7220 */ /* 0x000fe20000400000 */
[----:B------:R-:W-:Y:S01]  /*39f0*/  F2FP.F16.E4M3.UNPACK_B R26, R5.H1 ;  /* 0x00000005ff1a723e */ /* 0x000fe200030006ff */
[C---:B------:R-:W-:Y:S01]  /*3a00*/  FFMA R32, R35.reuse, R30, R28 ;  /* 0x0000001e23207223 */ /* 0x040fe2000000001c */
[----:B------:R-:W-:Y:S01]  /*3a10*/  FSEL R38, R12, 0.12837915122509002686, P5 ;  /* 0x3e0375d30c267808 */ /* 0x000fe20002800000 */
[----:B------:R-:W2:Y:S02]  /*3a20*/  @P1 MUFU.EX2 R33, R24 ;  /* 0x0000001800211308 */ /* 0x000ea40000000800 */
[----:B------:R-:W-:Y:S01]  /*3a30*/  FFMA R32, R35, R32, R36 ;  /* 0x0000002023207223 */ /* 0x000fe20000000024 */
[----:B------:R-:W-:-:S02]  /*3a40*/  HADD2.F32 R28, -RZ, R26.H0_H0 ;  /* 0x2000001aff1c7230 */ /* 0x000fc40000004100 */
[----:B------:R-:W-:Y:S02]  /*3a50*/  HADD2.F32 R30, -RZ, R26.H1_H1 ;  /* 0x3000001aff1e7230 */ /* 0x000fe40000004100 */
[----:B------:R-:W-:Y:S01]  /*3a60*/  FMUL R26, R56, R87 ;  /* 0x00000057381a7220 */ /* 0x000fe20000400000 */
[----:B------:R-:W-:Y:S01]  /*3a70*/  FFMA R38, R35, R32, R38 ;  /* 0x0000002023267223 */ /* 0x000fe20000000026 */
[----:B------:R-:W-:Y:S01]  /*3a80*/  FSEL R35, -|R42|, R42, P5 ;  /* 0x0000002a2a237208 */ /* 0x000fe20002800300 */
[----:B------:R-:W3:Y:S01]  /*3a90*/  @P4 MUFU.EX2 R34, R25 ;  /* 0x0000001900224308 */ /* 0x000ee20000000800 */
[C---:B------:R-:W-:Y:S01]  /*3aa0*/  FFMA R26, R23.reuse, R28, R26 ;  /* 0x0000001c171a7223 */ /* 0x040fe2000000001a */
[----:B------:R-:W-:Y:S01]  /*3ab0*/  FFMA R27, R23, R30, R27 ;  /* 0x0000001e171b7223 */ /* 0x000fe2000000001b */
[--C-:B------:R-:W-:Y:S02]  /*3ac0*/  HADD2.F32 R28, -RZ, R31.reuse.H0_H0 ;  /* 0x2000001fff1c7230 */ /* 0x100fe40000004100 */
[----:B------:R-:W-:Y:S01]  /*3ad0*/  FMUL R30, R56, R85 ;  /* 0x00000055381e7220 */ /* 0x000fe20000400000 */
[----:B-1----:R-:W-:Y:S01]  /*3ae0*/  @P0 FADD R32, -R29, 1 ;  /* 0x3f8000001d200421 */ /* 0x002fe20000000100 */
[----:B------:R-:W-:Y:S01]  /*3af0*/  FFMA R29, R38, R35, R35 ;  /* 0x00000023261d7223 */ /* 0x000fe20000000023 */
[----:B------:R-:W-:Y:S01]  /*3b00*/  FMUL R50, R27, 0.70710676908493041992 ;  /* 0x3f3504f31b327820 */ /* 0x000fe20000400000 */
[----:B------:R-:W-:Y:S01]  /*3b10*/  FFMA R28, R23, R28, R30 ;  /* 0x0000001c171c7223 */ /* 0x000fe2000000001e */
[----:B------:R-:W-:-:S02]  /*3b20*/  HADD2.F32 R30, -RZ, R31.H1_H1 ;  /* 0x3000001fff1e7230 */ /* 0x000fc40000004100 */
[----:B--2---:R-:W-:Y:S01]  /*3b30*/  @P1 FADD R33, -R33, 1 ;  /* 0x3f80000021211421 */ /* 0x004fe20000000100 */
[----:B------:R-:W1:Y:S01]  /*3b40*/  @P5 MUFU.EX2 R31, R29 ;  /* 0x0000001d001f5308 */ /* 0x000e620000000800 */
[----:B------:R-:W-:Y:S01]  /*3b50*/  FMUL R49, R26, 0.70710676908493041992 ;  /* 0x3f3504f31a317820 */ /* 0x000fe20000400000 */
[----:B------:R-:W-:Y:S01]  /*3b60*/  @P0 LOP3.LUT R21, R32, 0x80000000, R37, 0xb8, !PT ;  /* 0x8000000020150812 */ /* 0x000fe200078eb825 */
[----:B------:R-:W-:Y:S01]  /*3b70*/  FMUL R51, R28, 0.70710676908493041992 ;  /* 0x3f3504f31c337820 */ /* 0x000fe20000400000 */
[----:B------:R-:W-:Y:S01]  /*3b80*/  @P1 LOP3.LUT R24, R33, 0x80000000, R39, 0xb8, !PT ;  /* 0x8000000021181812 */ /* 0x000fe200078eb827 */
[----:B------:R-:W-:Y:S01]  /*3b90*/  FMUL R33, R50, R50 ;  /* 0x0000003232217220 */ /* 0x000fe20000400000 */
[----:B---3--:R-:W-:Y:S01]  /*3ba0*/  @P4 FADD R34, -R34, 1 ;  /* 0x3f80000022224421 */ /* 0x008fe20000000100 */
[----:B------:R-:W-:Y:S01]  /*3bb0*/  FSETP.GE.AND P0, PT, |R50|, 1.0029599666595458984, PT ;  /* 0x3f8060fe3200780b */ /* 0x000fe20003f06200 */
[----:B------:R-:W-:Y:S01]  /*3bc0*/  FMUL R32, R49, R49 ;  /* 0x0000003131207220 */ /* 0x000fe20000400000 */
[----:B------:R-:W-:Y:S01]  /*3bd0*/  FSETP.GE.AND P1, PT, |R51|, 1.0029599666595458984, PT ;  /* 0x3f8060fe3300780b */ /* 0x000fe20003f26200 */
[----:B------:R-:W-:Y:S01]  /*3be0*/  FFMA R30, R23, R30, R88 ;  /* 0x0000001e171e7223 */ /* 0x000fe20000000058 */
[----:B------:R-:W-:Y:S01]  /*3bf0*/  @P4 LOP3.LUT R25, R34, 0x80000000, R40, 0xb8, !PT ;  /* 0x8000000022194812 */ /* 0x000fe200078eb828 */
[----:B------:R-:W-:Y:S01]  /*3c00*/  FMUL R34, R51, R51 ;  /* 0x0000003333227220 */ /* 0x000fe20000400000 */
[----:B------:R-:W-:Y:S01]  /*3c10*/  FSETP.GE.AND P4, PT, |R49|, 1.0029599666595458984, PT ;  /* 0x3f8060fe3100780b */ /* 0x000fe20003f86200 */
[----:B------:R-:W-:Y:S01]  /*3c20*/  FMUL R53, R30, 0.70710676908493041992 ;  /* 0x3f3504f31e357820 */ /* 0x000fe20000400000 */
[----:B------:R-:W-:Y:S01]  /*3c30*/  FSEL R36, |R50|, R33, P0 ;  /* 0x0000002132247208 */ /* 0x000fe20000000200 */
[----:B------:R-:W-:Y:S01]  /*3c40*/  FADD R24, R24, 1 ;  /* 0x3f80000018187421 */ /* 0x000fe20000000000 */
[----:B-1----:R-:W-:Y:S01]  /*3c50*/  @P5 FADD R31, -R31, 1 ;  /* 0x3f8000001f1f5421 */ /* 0x002fe20000000100 */
[----:B------:R-:W-:Y:S01]  /*3c60*/  FSEL R32, |R49|, R32, P4 ;  /* 0x0000002031207208 */ /* 0x000fe20002000200 */
[----:B------:R-:W-:Y:S01]  /*3c70*/  FADD R25, R25, 1 ;  /* 0x3f80000019197421 */ /* 0x000fe20000000000 */
[----:B------:R-:W-:Y:S01]  /*3c80*/  FSEL R33, R6, 8.4834944573231041431e-05, P4 ;  /* 0x38b1e96a06217808 */ /* 0x000fe20002000000 */
[----:B------:R-:W-:Y:S01]  /*3c90*/  FADD R21, R21, 1 ;  /* 0x3f80000015157421 */ /* 0x000fe20000000000 */
[----:B------:R-:W-:Y:S01]  /*3ca0*/  FSEL R35, -R7, -0.00082130916416645050049, P4 ;  /* 0xba574d2007237808 */ /* 0x000fe20002000100 */
[----:B------:R-:W-:Y:S01]  /*3cb0*/  FMUL R26, R26, 0.5 ;  /* 0x3f0000001a1a7820 */ /* 0x000fe20000400000 */
[----:B------:R-:W-:Y:S01]  /*3cc0*/  @P5 LOP3.LUT R29, R31, 0x80000000, R42, 0xb8, !PT ;  /* 0x800000001f1d5812 */ /* 0x000fe200078eb82a */
[----:B------:R-:W-:Y:S01]  /*3cd0*/  FMUL R42, R56, R81 ;  /* 0x00000051382a7220 */ /* 0x000fe20000400000 */
[----:B------:R-:W-:Y:S01]  /*3ce0*/  FSEL R37, R6, 8.4834944573231041431e-05, P0 ;  /* 0x38b1e96a06257808 */ /* 0x000fe20000000000 */
[----:B------:R-:W-:Y:S01]  /*3cf0*/  FFMA R33, R32, R33, R35 ;  /* 0x0000002120217223 */ /* 0x000fe20000000023 */
[----:B------:R-:W-:Y:S01]  /*3d00*/  FSEL R39, -R7, -0.00082130916416645050049, P0 ;  /* 0xba574d2007277808 */ /* 0x000fe20000000100 */
[----:B------:R-:W-:Y:S01]  /*3d10*/  FADD R29, R29, 1 ;  /* 0x3f8000001d1d7421 */ /* 0x000fe20000000000 */
[----:B------:R-:W-:Y:S01]  /*3d20*/  FSEL R31, R8, 0.0052134888246655464172, P4 ;  /* 0x3baad5ea081f7808 */ /* 0x000fe20002000000 */
[----:B------:R-:W-:Y:S01]  /*3d30*/  FMUL R27, R27, 0.5 ;  /* 0x3f0000001b1b7820 */ /* 0x000fe20000400000 */
[----:B------:R-:W-:Y:S01]  /*3d40*/  FSEL R38, |R51|, R34, P1 ;  /* 0x0000002233267208 */ /* 0x000fe20000800200 */
[----:B------:R-:W-:Y:S01]  /*3d50*/  FFMA R37, R36, R37, R39 ;  /* 0x0000002524257223 */ /* 0x000fe20000000027 */
[----:B------:R-:W-:Y:S01]  /*3d60*/  FSEL R41, R6, 8.4834944573231041431e-05, P1 ;  /* 0x38b1e96a06297808 */ /* 0x000fe20000800000 */
[----:B------:R-:W-:Y:S01]  /*3d70*/  FFMA R31, R32, R33, R31 ;  /* 0x00000021201f7223 */ /* 0x000fe2000000001f */
[----:B------:R-:W-:Y:S01]  /*3d80*/  FSEL R43, -R7, -0.00082130916416645050049, P1 ;  /* 0xba574d20072b7808 */ /* 0x000fe20000800100 */
[----:B------:R-:W-:Y:S01]  /*3d90*/  FMUL R34, R53, R53 ;  /* 0x0000003535227220 */ /* 0x000fe20000400000 */
[----:B------:R-:W-:Y:S01]  /*3da0*/  FSEL R35, R8, 0.0052134888246655464172, P0 ;  /* 0x3baad5ea08237808 */ /* 0x000fe20000000000 */
[----:B------:R-:W-:Y:S01]  /*3db0*/  FMUL R30, R30, 0.5 ;  /* 0x3f0000001e1e7820 */ /* 0x000fe20000400000 */
[----:B------:R-:W-:Y:S01]  /*3dc0*/  FSEL R39, R8, 0.0052134888246655464172, P1 ;  /* 0x3baad5ea08277808 */ /* 0x000fe20000800000 */
[----:B------:R-:W-:Y:S01]  /*3dd0*/  FFMA R41, R38, R41, R43 ;  /* 0x0000002926297223 */ /* 0x000fe2000000002b */
[----:B------:R-:W-:Y:S01]  /*3de0*/  FSEL R33, -R9, -0.026868773624300956726, P4 ;  /* 0xbcdc1be709217808 */ /* 0x000fe20002000100 */
[----:B------:R-:W-:Y:S01]  /*3df0*/  FFMA R37, R36, R37, R35 ;  /* 0x0000002524257223 */ /* 0x000fe20000000023 */
[----:B------:R-:W-:Y:S01]  /*3e00*/  FSEL R35, R10, 0.11284004896879196167, P4 ;  /* 0x3de718af0a237808 */ /* 0x000fe20002000000 */
[----:B------:R-:W-:Y:S01]  /*3e10*/  FFMA R41, R38, R41, R39 ;  /* 0x0000002926297223 */ /* 0x000fe20000000027 */
[----:B------:R-:W-:Y:S01]  /*3e20*/  FSETP.GE.AND P5, PT, |R53|, 1.0029599666595458984, PT ;  /* 0x3f8060fe3500780b */ /* 0x000fe20003fa6200 */
[C---:B------:R-:W-:Y:S01]  /*3e30*/  FFMA R31, R32.reuse, R31, R33 ;  /* 0x0000001f201f7223 */ /* 0x040fe20000000021 */
[----:B------:R-:W-:Y:S01]  /*3e40*/  FSEL R39, -R9, -0.026868773624300956726, P0 ;  /* 0xbcdc1be709277808 */ /* 0x000fe20000000100 */
[----:B------:R-:W-:Y:S01]  /*3e50*/  FMUL R20, R29, R20 ;  /* 0x000000141d147220 */ /* 0x000fe20000400000 */
[----:B------:R-:W-:Y:S01]  /*3e60*/  FSEL R43, -R9, -0.026868773624300956726, P1 ;  /* 0xbcdc1be7092b7808 */ /* 0x000fe20000800100 */
[----:B------:R-:W-:Y:S01]  /*3e70*/  FFMA R31, R32, R31, R35 ;  /* 0x0000001f201f7223 */ /* 0x000fe20000000023 */
[----:B------:R-:W-:Y:S01]  /*3e80*/  FSEL R40, |R53|, R34, P5 ;  /* 0x0000002235287208 */ /* 0x000fe20002800200 */
[----:B------:R-:W-:Y:S01]  /*3e90*/  FFMA R37, R36, R37, R39 ;  /* 0x0000002524257223 */ /* 0x000fe20000000027 */
[----:B------:R-:W-:Y:S01]  /*3ea0*/  FSEL R45, R6, 8.4834944573231041431e-05, P5 ;  /* 0x38b1e96a062d7808 */ /* 0x000fe20002800000 */
[----:B------:R-:W-:Y:S01]  /*3eb0*/  FFMA R41, R38, R41, R43 ;  /* 0x0000002926297223 */ /* 0x000fe2000000002b */
[----:B------:R-:W-:-:S02]  /*3ec0*/  FSEL R47, -R7, -0.00082130916416645050049, P5 ;  /* 0xba574d20072f7808 */ /* 0x000fc40002800100 */
[----:B------:R-:W-:Y:S02]  /*3ed0*/  FSEL R35, R10, 0.11284004896879196167, P0 ;  /* 0x3de718af0a237808 */ /* 0x000fe40000000000 */
[C---:B------:R-:W-:Y:S01]  /*3ee0*/  FSEL R33, R11.reuse, -0.37612664699554443359, P4 ;  /* 0xbec093ac0b217808 */ /* 0x040fe20002000000 */
[----:B------:R-:W-:Y:S01]  /*3ef0*/  FFMA R45, R40, R45, R47 ;  /* 0x0000002d282d7223 */ /* 0x000fe2000000002f */
[----:B------:R-:W-:Y:S01]  /*3f00*/  FSEL R43, R10, 0.11284004896879196167, P1 ;  /* 0x3de718af0a2b7808 */ /* 0x000fe20000800000 */
[----:B------:R-:W-:Y:S01]  /*3f10*/  FFMA R35, R36, R37, R35 ;  /* 0x0000002524237223 */ /* 0x000fe20000000023 */
[----:B------:R-:W-:Y:S01]  /*3f20*/  FSEL R39, R11, -0.37612664699554443359, P0 ;  /* 0xbec093ac0b277808 */ /* 0x000fe20000000000 */
[----:B------:R-:W-:Y:S01]  /*3f30*/  FFMA R31, R32, R31, R33 ;  /* 0x0000001f201f7223 */ /* 0x000fe20000000021 */
[----:B------:R-:W-:Y:S01]  /*3f40*/  FSEL R47, R8, 0.0052134888246655464172, P5 ;  /* 0x3baad5ea082f7808 */ /* 0x000fe20002800000 */
[----:B------:R-:W-:Y:S01]  /*3f50*/  FFMA R41, R38, R41, R43 ;  /* 0x0000002926297223 */ /* 0x000fe2000000002b */
[----:B------:R-:W-:Y:S01]  /*3f60*/  FSEL R33, R12, 0.12837915122509002686, P4 ;  /* 0x3e0375d30c217808 */ /* 0x000fe20002000000 */
[----:B------:R-:W-:Y:S01]  /*3f70*/  FFMA R35, R36, R35, R39 ;  /* 0x0000002324237223 */ /* 0x000fe20000000027 */
[----:B------:R-:W-:Y:S01]  /*3f80*/  FSEL R43, -R9, -0.026868773624300956726, P5 ;  /* 0xbcdc1be7092b7808 */ /* 0x000fe20002800100 */
[----:B------:R-:W-:Y:S01]  /*3f90*/  FFMA R45, R40, R45, R47 ;  /* 0x0000002d282d7223 */ /* 0x000fe2000000002f */
[----:B------:R-:W-:Y:S01]  /*3fa0*/  FSEL R37, R12, 0.12837915122509002686, P0 ;  /* 0x3e0375d30c257808 */ /* 0x000fe20000000000 */
[----:B------:R-:W-:Y:S01]  /*3fb0*/  FFMA R31, R32, R31, R33 ;  /* 0x0000001f201f7223 */ /* 0x000fe20000000021 */
[----:B------:R-:W-:Y:S01]  /*3fc0*/  FSEL R39, R11, -0.37612664699554443359, P1 ;  /* 0xbec093ac0b277808 */ /* 0x000fe20000800000 */
[----:B------:R-:W-:Y:S01]  /*3fd0*/  FFMA R43, R40, R45, R43 ;  /* 0x0000002d282b7223 */ /* 0x000fe2000000002b */
[----:B------:R-:W-:Y:S01]  /*3fe0*/  FSEL R34, -|R49|, R49, P4 ;  /* 0x0000003131227208 */ /* 0x000fe20002000300 */
[----:B------:R-:W-:Y:S01]  /*3ff0*/  FFMA R32, R36, R35, R37 ;  /* 0x0000002324207223 */ /* 0x000fe20000000025 */
[----:B------:R-:W-:Y:S01]  /*4000*/  FSEL R33, -|R50|, R50, P0 ;  /* 0x0000003232217208 */ /* 0x000fe20000000300 */
[----:B------:R-:W-:Y:S01]  /*4010*/  FFMA R39, R38, R41, R39 ;  /* 0x0000002926277223 */ /* 0x000fe20000000027 */
[----:B------:R-:W-:Y:S01]  /*4020*/  FSEL R45, R10, 0.11284004896879196167, P5 ;  /* 0x3de718af0a2d7808 */ /* 0x000fe20002800000 */
[----:B------:R-:W-:Y:S01]  /*4030*/  FFMA R31, R31, R34, R34 ;  /* 0x000000221f1f7223 */ /* 0x000fe20000000022 */
[----:B------:R-:W-:Y:S01]  /*4040*/  FSEL R41, R12, 0.12837915122509002686, P1 ;  /* 0x3e0375d30c297808 */ /* 0x000fe20000800000 */
[----:B------:R-:W-:Y:S01]  /*4050*/  FFMA R32, R32, R33, R33 ;  /* 0x0000002120207223 */ /* 0x000fe20000000021 */
[----:B------:R-:W-:Y:S01]  /*4060*/  F2FP.F16.E4M3.UNPACK_B R35, R3.H1 ;  /* 0x00000003ff23723e */ /* 0x000fe200030006ff */
[----:B------:R-:W-:Y:S01]  /*4070*/  FFMA R43, R40, R43, R45 ;  /* 0x0000002b282b7223 */ /* 0x000fe2000000002d */
[----:B------:R-:W-:Y:S01]  /*4080*/  FSEL R33, R11, -0.37612664699554443359, P5 ;  /* 0xbec093ac0b217808 */ /* 0x000fe20002800000 */
[----:B------:R-:W-:Y:S01]  /*4090*/  FFMA R39, R38, R39, R41 ;  /* 0x0000002726277223 */ /* 0x000fe20000000029 */
[----:B------:R-:W1:Y:S01]  /*40a0*/  @P4 MUFU.EX2 R37, R31 ;  /* 0x0000001f00254308 */ /* 0x000e620000000800 */
[----:B------:R-:W-:-:S02]  /*40b0*/  HADD2.F32 R36, -RZ, R35.H0_H0 ;  /* 0x20000023ff247230 */ /* 0x000fc40000004100 */
[----:B------:R-:W-:Y:S01]  /*40c0*/  FMUL R38, R56, R83 ;  /* 0x0000005338267220 */ /* 0x000fe20000400000 */
[----:B------:R-:W-:Y:S01]  /*40d0*/  FSEL R45, R12, 0.12837915122509002686, P5 ;  /* 0x3e0375d30c2d7808 */ /* 0x000fe20002800000 */
[C---:B------:R-:W-:Y:S01]  /*40e0*/  FFMA R43, R40.reuse, R43, R33 ;  /* 0x0000002b282b7223 */ /* 0x040fe20000000021 */
[----:B------:R-:W-:Y:S01]  /*40f0*/  FSEL R34, -|R51|, R51, P1 ;  /* 0x0000003333227208 */ /* 0x000fe20000800300 */
[----:B------:R-:W-:Y:S01]  /*4100*/  FFMA R33, R23, R36, R38 ;  /* 0x0000002417217223 */ /* 0x000fe20000000026 */
[----:B------:R-:W-:Y:S01]  /*4110*/  FSEL R38, -|R53|, R53, P5 ;  /* 0x0000003535267208 */ /* 0x000fe20002800300 */
[----:B------:R-:W-:Y:S01]  /*4120*/  FFMA R45, R40, R43, R45 ;  /* 0x0000002b282d7223 */ /* 0x000fe2000000002d */
[----:B------:R-:W-:Y:S02]  /*4130*/  HADD2.F32 R36, -RZ, R35.H1_H1 ;  /* 0x30000023ff247230 */ /* 0x000fe40000004100 */
[----:B------:R-:W-:Y:S01]  /*4140*/  FFMA R34, R39, R34, R34 ;  /* 0x0000002227227223 */ /* 0x000fe20000000022 */
[----:B------:R-:W2:Y:S01]  /*4150*/  @P0 MUFU.EX2 R41, R32 ;  /* 0x0000002000290308 */ /* 0x000ea20000000800 */
[----:B------:R-:W-:Y:S01]  /*4160*/  FFMA R35, R45, R38, R38 ;  /* 0x000000262d237223 */ /* 0x000fe20000000026 */
[----:B------:R-:W-:Y:S01]  /*4170*/  FMUL R39, R56, R84 ;  /* 0x0000005438277220 */ /* 0x000fe20000400000 */
[----:B------:R-:W-:Y:S01]  /*4180*/  FFMA R36, R23, R36, R86 ;  /* 0x0000002417247223 */ /* 0x000fe20000000056 */
[----:B------:R-:W-:Y:S01]  /*4190*/  FMUL R52, R33, 0.70710676908493041992 ;  /* 0x3f3504f321347820 */ /* 0x000fe20000400000 */
[----:B-1----:R-:W-:Y:S01]  /*41a0*/  @P4 FADD R38, -R37, 1 ;  /* 0x3f80000025264421 */ /* 0x002fe20000000100 */
[----:B------:R-:W-:-:S02]  /*41b0*/  F2FP.F16.E4M3.UNPACK_B R37, R0 ;  /* 0x00000000ff25723e */ /* 0x000fc400020006ff */
[----:B------:R-:W1:Y:S01]  /*41c0*/  @P1 MUFU.EX2 R43, R34 ;  /* 0x00000022002b1308 */ /* 0x000e620000000800 */
[----:B------:R-:W-:Y:S01]  /*41d0*/  FMUL R54, R36, 0.70710676908493041992 ;  /* 0x3f3504f324367820 */ /* 0x000fe20000400000 */
[----:B------:R-:W-:Y:S01]  /*41e0*/  FMUL R45, R52, R52 ;  /* 0x00000034342d7220 */ /* 0x000fe20000400000 */
[----:B------:R-:W-:Y:S01]  /*41f0*/  @P4 LOP3.LUT R31, R38, 0x80000000, R49, 0xb8, !PT ;  /* 0x80000000261f4812 */ /* 0x000fe200078eb831 */
[--C-:B------:R-:W-:Y:S01]  /*4200*/  HADD2.F32 R38, -RZ, R37.reuse.H0_H0 ;  /* 0x20000025ff267230 */ /* 0x100fe20000004100 */
[----:B------:R-:W-:Y:S01]  /*4210*/  FSETP.GE.AND P4, PT, |R52|, 1.0029599666595458984, PT ;  /* 0x3f8060fe3400780b */ /* 0x000fe20003f86200 */
[----:B------:R-:W-:Y:S02]  /*4220*/  HADD2.F32 R40, -RZ, R37.H1_H1 ;  /* 0x30000025ff287230 */ /* 0x000fe40000004100 */
[----:B------:R-:W-:Y:S01]  /*4230*/  FMUL R36, R36, 0.5 ;  /* 0x3f00000024247820 */ /* 0x000fe20000400000 */
[----:B------:R-:W3:Y:S01]  /*4240*/  @P5 MUFU.EX2 R44, R35 ;  /* 0x00000023002c5308 */ /* 0x000ee20000000800 */
[----:B------:R-:W-:Y:S01]  /*4250*/  FFMA R37, R23, R38, R42 ;  /* 0x0000002617257223 */ /* 0x000fe2000000002a */
[----:B--2---:R-:W-:Y:S01]  /*4260*/  @P0 FADD R41, -R41, 1 ;  /* 0x3f80000029290421 */ /* 0x004fe20000000100 */
[----:B------:R-:W-:Y:S01]  /*4270*/  FFMA R38, R23, R40, R39 ;  /* 0x0000002817267223 */ /* 0x000fe20000000027 */
[----:B------:R-:W-:Y:S01]  /*4280*/  FMUL R39, R54, R54 ;  /* 0x0000003636277220 */ /* 0x000fe20000400000 */
[----:B------:R-:W-:Y:S01]  /*4290*/  FMUL R84, R37, 0.70710676908493041992 ;  /* 0x3f3504f325547820 */ /* 0x000fe20000400000 */
[----:B------:R-:W-:Y:S01]  /*42a0*/  FSEL R45, |R52|, R45, P4 ;  /* 0x0000002d342d7208 */ /* 0x000fe20002000200 */
[----:B------:R-:W-:Y:S01]  /*42b0*/  FMUL R85, R38, 0.70710676908493041992 ;  /* 0x3f3504f326557820 */ /* 0x000fe20000400000 */
[----:B------:R-:W-:Y:S01]  /*42c0*/  FSEL R46, R6, 8.4834944573231041431e-05, P4 ;  /* 0x38b1e96a062e7808 */ /* 0x000fe20002000000 */
[----:B-1----:R-:W-:Y:S01]  /*42d0*/  @P1 FADD R43, -R43, 1 ;  /* 0x3f8000002b2b1421 */ /* 0x002fe20000000100 */
[----:B------:R-:W-:Y:S01]  /*42e0*/  FSEL R48, -R7, -0.00082130916416645050049, P4 ;  /* 0xba574d2007307808 */ /* 0x000fe20002000100 */
[----:B------:R-:W-:Y:S01]  /*42f0*/  FADD R31, R31, 1 ;  /* 0x3f8000001f1f7421 */ /* 0x000fe20000000000 */
[----:B------:R-:W-:Y:S01]  /*4300*/  @P0 LOP3.LUT R32, R41, 0x80000000, R50, 0xb8, !PT ;  /* 0x8000000029200812 */ /* 0x000fe200078eb832 */
[----:B------:R-:W-:Y:S01]  /*4310*/  FMUL R41, R84, R84 ;  /* 0x0000005454297220 */ /* 0x000fe20000400000 */
[----:B------:R-:W-:Y:S01]  /*4320*/  @P1 LOP3.LUT R34, R43, 0x80000000, R51, 0xb8, !PT ;  /* 0x800000002b221812 */ /* 0x000fe200078eb833 */
[----:B------:R-:W-:Y:S01]  /*4330*/  FFMA R46, R45, R46, R48 ;  /* 0x0000002e2d2e7223 */ /* 0x000fe20000000030 */
[----:B------:R-:W-:Y:S01]  /*4340*/  FSETP.GE.AND P1, PT, |R54|, 1.0029599666595458984, PT ;  /* 0x3f8060fe3600780b */ /* 0x000fe20003f26200 */
[----:B---3--:R-:W-:Y:S01]  /*4350*/  @P5 FADD R44, -R44, 1 ;  /* 0x3f8000002c2c5421 */ /* 0x008fe20000000100 */
[----:B------:R-:W-:Y:S01]  /*4360*/  FSETP.GE.AND P0, PT, |R84|, 1.0029599666595458984, PT ;  /* 0x3f8060fe5400780b */ /* 0x000fe20003f06200 */
[----:B------:R-:W-:Y:S01]  /*4370*/  FADD R34, R34, 1 ;  /* 0x3f80000022227421 */ /* 0x000fe20000000000 */
[----:B------:R-:W-:Y:S01]  /*4380*/  FSEL R43, |R54|, R39, P1 ;  /* 0x00000027362b7208 */ /* 0x000fe20000800200 */
[----:B------:R-:W-:Y:S01]  /*4390*/  FADD R32, R32, 1 ;  /* 0x3f80000020207421 */ /* 0x000fe20000000000 */
[----:B------:R-:W-:Y:S01]  /*43a0*/  @P5 LOP3.LUT R35, R44, 0x80000000, R53, 0xb8, !PT ;  /* 0x800000002c235812 */ /* 0x000fe200078eb835 */
[C---:B------:R-:W-:Y:S01]  /*43b0*/  FMUL R44, R85.reuse, R85 ;  /* 0x00000055552c7220 */ /* 0x040fe20000400000 */
[----:B------:R-:W-:Y:S01]  /*43c0*/  FSETP.GE.AND P5, PT, |R85|, 1.0029599666595458984, PT ;  /* 0x3f8060fe5500780b */ /* 0x000fe20003fa6200 */
[----:B------:R-:W-:Y:S01]  /*43d0*/  FMUL R37, R37, 0.5 ;  /* 0x3f00000025257820 */ /* 0x000fe20000400000 */
[----:B------:R-:W-:Y:S01]  /*43e0*/  FSEL R40, R6, 8.4834944573231041431e-05, P1 ;  /* 0x38b1e96a06287808 */ /* 0x000fe20000800000 */
[----:B------:R-:W-:Y:S01]  /*43f0*/  FADD R35, R35, 1 ;  /* 0x3f80000023237421 */ /* 0x000fe20000000000 */
[----:B------:R-:W-:Y:S01]  /*4400*/  FSEL R42, -R7, -0.00082130916416645050049, P1 ;  /* 0xba574d20072a7808 */ /* 0x000fe20000800100 */
[----:B------:R-:W-:Y:S01]  /*4410*/  FMUL R38, R38, 0.5 ;  /* 0x3f00000026267820 */ /* 0x000fe20000400000 */
[----:B------:R-:W-:Y:S01]  /*4420*/  FSEL R50, |R85|, R44, P5 ;  /* 0x0000002c55327208 */ /* 0x000fe20002800200 */
[----:B------:R-:W-:Y:S01]  /*4430*/  FMUL R26, R31, R26 ;  /* 0x0000001a1f1a7220 */ /* 0x000fe20000400000 */
[C---:B------:R-:W-:Y:S01]  /*4440*/  FSEL R44, R8.reuse, 0.0052134888246655464172, P1 ;  /* 0x3baad5ea082c7808 */ /* 0x040fe20000800000 */
[C---:B------:R-:W-:Y:S01]  /*4450*/  FFMA R42, R43.reuse, R40, R42 ;  /* 0x000000282b2a7223 */ /* 0x040fe2000000002a */
[----:B------:R-:W-:Y:S01]  /*4460*/  FSEL R40, R8, 0.0052134888246655464172, P4 ;  /* 0x3baad5ea08287808 */ /* 0x000fe20002000000 */
[----:B------:R-:W-:Y:S01]  /*4470*/  FMUL R27, R32, R27 ;  /* 0x0000001b201b7220 */ /* 0x000fe20000400000 */
[----:B------:R-:W-:Y:S01]  /*4480*/  FSEL R48, |R84|, R41, P0 ;  /* 0x0000002954307208 */ /* 0x000fe20000000200 */
[----:B------:R-:W-:Y:S01]  /*4490*/  FFMA R44, R43, R42, R44 ;  /* 0x0000002a2b2c7223 */ /* 0x000fe2000000002c */
[C---:B------:R-:W-:Y:S01]  /*44a0*/  FSEL R39, R6.reuse, 8.4834944573231041431e-05, P0 ;  /* 0x38b1e96a06277808 */ /* 0x040fe20000000000 */
[----:B------:R-:W-:Y:S01]  /*44b0*/  FFMA R40, R45, R46, R40 ;  /* 0x0000002e2d287223 */ /* 0x000fe20000000028 */
[----:B------:R-:W-:Y:S01]  /*44c0*/  FSEL R41, -R7, -0.00082130916416645050049, P0 ;  /* 0xba574d2007297808 */ /* 0x000fe20000000100 */
[----:B------:R-:W-:Y:S01]  /*44d0*/  FMUL R35, R35, R30 ;  /* 0x0000001e23237220 */ /* 0x000fe20000400000 */
[----:B------:R-:W-:-:S02]  /*44e0*/  FSEL R47, R6, 8.4834944573231041431e-05, P5 ;  /* 0x38b1e96a062f7808 */ /* 0x000fc40002800000 */
[----:B------:R-:W-:Y:S01]  /*44f0*/  FSEL R49, -R7, -0.00082130916416645050049, P5 ;  /* 0xba574d2007317808 */ /* 0x000fe20002800100 */
[----:B------:R-:W-:Y:S01]  /*4500*/  FFMA R39, R48, R39, R41 ;  /* 0x0000002730277223 */ /* 0x000fe20000000029 */
[C---:B------:R-:W-:Y:S02]  /*4510*/  FSEL R42, -R9.reuse, -0.026868773624300956726, P4 ;  /* 0xbcdc1be7092a7808 */ /* 0x040fe40002000100 */
[----:B------:R-:W-:Y:S01]  /*4520*/  FSEL R41, R8, 0.0052134888246655464172, P0 ;  /* 0x3baad5ea08297808 */ /* 0x000fe20000000000 */
[----:B------:R-:W-:Y:S01]  /*4530*/  FFMA R47, R50, R47, R49 ;  /* 0x0000002f322f7223 */ /* 0x000fe20000000031 */
[----:B------:R-:W-:Y:S01]  /*4540*/  FSEL R46, -R9, -0.026868773624300956726, P1 ;  /* 0xbcdc1be7092e7808 */ /* 0x000fe20000800100 */
[----:B------:R-:W-:Y:S01]  /*4550*/  FFMA R40, R45, R40, R42 ;  /* 0x000000282d287223 */ /* 0x000fe2000000002a */
[----:B------:R-:W-:Y:S01]  /*4560*/  FSEL R49, R8, 0.0052134888246655464172, P5 ;  /* 0x3baad5ea08317808 */ /* 0x000fe20002800000 */
[----:B------:R-:W-:Y:S01]  /*4570*/  FFMA R39, R48, R39, R41 ;  /* 0x0000002730277223 */ /* 0x000fe20000000029 */
[----:B------:R-:W-:Y:S01]  /*4580*/  FSEL R42, R10, 0.11284004896879196167, P4 ;  /* 0x3de718af0a2a7808 */ /* 0x000fe20002000000 */
[----:B------:R-:W-:Y:S01]  /*4590*/  FFMA R44, R43, R44, R46 ;  /* 0x0000002c2b2c7223 */ /* 0x000fe2000000002e */
[----:B------:R-:W-:Y:S01]  /*45a0*/  FSEL R41, -R9, -0.026868773624300956726, P0 ;  /* 0xbcdc1be709297808 */ /* 0x000fe20000000100 */
[----:B------:R-:W-:Y:S01]  /*45b0*/  FFMA R47, R50, R47, R49 ;  /* 0x0000002f322f7223 */ /* 0x000fe20000000031 */
[----:B------:R-:W-:Y:S01]  /*45c0*/  FSEL R46, R10, 0.11284004896879196167, P1 ;  /* 0x3de718af0a2e7808 */ /* 0x000fe20000800000 */
[----:B------:R-:W-:Y:S01]  /*45d0*/  FFMA R40, R45, R40, R42 ;  /* 0x000000282d287223 */ /* 0x000fe2000000002a */
[----:B------:R-:W-:Y:S01]  /*45e0*/  FSEL R49, -R9, -0.026868773624300956726, P5 ;  /* 0xbcdc1be709317808 */ /* 0x000fe20002800100 */
[----:B------:R-:W-:Y:S01]  /*45f0*/  FFMA R39, R48, R39, R41 ;  /* 0x0000002730277223 */ /* 0x000fe20000000029 */
[----:B------:R-:W-:Y:S01]  /*4600*/  FSEL R42, R11, -0.37612664699554443359, P4 ;  /* 0xbec093ac0b2a7808 */ /* 0x000fe20002000000 */
[----:B------:R-:W-:Y:S01]  /*4610*/  FFMA R44, R43, R44, R46 ;  /* 0x0000002c2b2c7223 */ /* 0x000fe2000000002e */
[----:B------:R-:W-:Y:S01]  /*4620*/  FSEL R51, R10, 0.11284004896879196167, P5 ;  /* 0x3de718af0a337808 */ /* 0x000fe20002800000 */
[----:B------:R-:W-:Y:S01]  /*4630*/  FFMA R49, R50, R47, R49 ;  /* 0x0000002f32317223 */ /* 0x000fe20000000031 */
[----:B------:R-:W-:Y:S01]  /*4640*/  FSEL R41, R10, 0.11284004896879196167, P0 ;  /* 0x3de718af0a297808 */ /* 0x000fe20000000000 */
[----:B------:R-:W-:Y:S01]  /*4650*/  FFMA R40, R45, R40, R42 ;  /* 0x000000282d287223 */ /* 0x000fe2000000002a */
[C---:B------:R-:W-:Y:S01]  /*4660*/  FSEL R46, R11.reuse, -0.37612664699554443359, P1 ;  /* 0xbec093ac0b2e7808 */ /* 0x040fe20000800000 */
[----:B------:R-:W-:Y:S01]  /*4670*/  FFMA R51, R50, R49, R51 ;  /* 0x0000003132337223 */ /* 0x000fe20000000033 */
[----:B------:R-:W-:Y:S01]  /*4680*/  FSEL R42, R12, 0.12837915122509002686, P4 ;  /* 0x3e0375d30c2a7808 */ /* 0x000fe20002000000 */
[----:B------:R-:W-:Y:S01]  /*4690*/  FFMA R47, R48, R39, R41 ;  /* 0x00000027302f7223 */ /* 0x000fe20000000029 */
[----:B------:R-:W-:Y:S01]  /*46a0*/  FSEL R49, R11, -0.37612664699554443359, P0 ;  /* 0xbec093ac0b317808 */ /* 0x000fe20000000000 */
[----:B------:R-:W-:Y:S01]  /*46b0*/  FFMA R44, R43, R44, R46 ;  /* 0x0000002c2b2c7223 */ /* 0x000fe2000000002e */
[----:B------:R-:W-:Y:S01]  /*46c0*/  FSEL R46, R12, 0.12837915122509002686, P1 ;  /* 0x3e0375d30c2e7808 */ /* 0x000fe20000800000 */
[----:B------:R-:W-:Y:S01]  /*46d0*/  FFMA R40, R45, R40, R42 ;  /* 0x000000282d287223 */ /* 0x000fe2000000002a */
[----:B------:R-:W-:Y:S01]  /*46e0*/  FSEL R41, -|R52|, R52, P4 ;  /* 0x0000003434297208 */ /* 0x000fe20002000300 */
[----:B------:R-:W-:Y:S01]  /*46f0*/  FFMA R49, R48, R47, R49 ;  /* 0x0000002f30317223 */ /* 0x000fe20000000031 */
[----:B------:R-:W-:Y:S01]  /*4700*/  F2FP.F16.E4M3.UNPACK_B R39, R0.H1 ;  /* 0x00000000ff27723e */ /* 0x000fe200030006ff */
[----:B------:R-:W-:Y:S01]  /*4710*/  FFMA R44, R43, R44, R46 ;  /* 0x0000002c2b2c7223 */ /* 0x000fe2000000002e */
[----:B------:R-:W-:Y:S01]  /*4720*/  FSEL R45, R12, 0.12837915122509002686, P0 ;  /* 0x3e0375d30c2d7808 */ /* 0x000fe20000000000 */
[----:B------:R-:W-:Y:S01]  /*4730*/  FFMA R47, R40, R41, R41 ;  /* 0x00000029282f7223 */ /* 0x000fe20000000029 */
[----:B------:R-:W-:Y:S01]  /*4740*/  FSEL R53, R11, -0.37612664699554443359, P5 ;  /* 0xbec093ac0b357808 */ /* 0x000fe20002800000 */
[--C-:B------:R-:W-:Y:S01]  /*4750*/  HADD2.F32 R40, -RZ, R39.reuse.H0_H0 ;  /* 0x20000027ff287230 */ /* 0x100fe20000004100 */
[----:B------:R-:W-:Y:S01]  /*4760*/  FSEL R43, -|R54|, R54, P1 ;  /* 0x00000036362b7208 */ /* 0x000fe20000800300 */
[----:B------:R-:W-:Y:S01]  /*4770*/  FMUL R42, R56, R79 ;  /* 0x0000004f382a7220 */ /* 0x000fe20000400000 */
[----:B------:R-:W1:Y:S01]  /*4780*/  @P4 MUFU.EX2 R41, R47 ;  /* 0x0000002f00294308 */ /* 0x000e620000000800 */
[----:B------:R-:W-:Y:S01]  /*4790*/  FFMA R45, R48, R49, R45 ;  /* 0x00000031302d7223 */ /* 0x000fe2000000002d */
[----:B------:R-:W-:Y:S01]  /*47a0*/  FFMA R51, R50, R51, R53 ;  /* 0x0000003332337223 */ /* 0x000fe20000000035 */
[----:B------:R-:W-:Y:S01]  /*47b0*/  FFMA R49, R44, R43, R43 ;  /* 0x0000002b2c317223 */ /* 0x000fe2000000002b */
[----:B------:R-:W-:Y:S01]  /*47c0*/  FFMA R79, R23, R40, R42 ;  /* 0x00000028174f7223 */ /* 0x000fe2000000002a */
[----:B------:R-:W-:Y:S01]  /*47d0*/  FSEL R53, R12, 0.12837915122509002686, P5 ;  /* 0x3e0375d30c357808 */ /* 0x000fe20002800000 */
[----:B------:R-:W-:Y:S01]  /*47e0*/  HADD2.F32 R40, -RZ, R39.H1_H1 ;  /* 0x30000027ff287230 */ /* 0x000fe20000004100 */
[----:B------:R-:W-:Y:S01]  /*47f0*/  FSEL R42, -|R84|, R84, P0 ;  /* 0x00000054542a7208 */ /* 0x000fe20000000300 */
[----:B------:R-:W2:Y:S01]  /*4800*/  @P1 MUFU.EX2 R43, R49 ;  /* 0x00000031002b1308 */ /* 0x000ea20000000800 */
[----:B------:R-:W-:Y:S01]  /*4810*/  F2FP.F16.E4M3.UNPACK_B R39, R4 ;  /* 0x00000004ff27723e */ /* 0x000fe200020006ff */
[----:B------:R-:W-:Y:S01]  /*4820*/  FFMA R51, R50, R51, R53 ;  /* 0x0000003332337223 */ /* 0x000fe20000000035 */
[----:B------:R-:W-:Y:S01]  /*4830*/  FSEL R46, -|R85|, R85, P5 ;  /* 0x00000055552e7208 */ /* 0x000fe20002800300 */
[----:B------:R-:W-:Y:S01]  /*4840*/  FFMA R81, R23, R40, R82 ;  /* 0x0000002817517223 */ /* 0x000fe20000000052 */
[----:B------:R-:W-:Y:S01]  /*4850*/  FFMA R50, R45, R42, R42 ;  /* 0x0000002a2d327223 */ /* 0x000fe2000000002a */
[----:B------:R-:W-:-:S02]  /*4860*/  HADD2.F32 R40, -RZ, R39.H0_H0 ;  /* 0x20000027ff287230 */ /* 0x000fc40000004100 */
[----:B------:R-:W-:Y:S01]  /*4870*/  FMUL R42, R56, R77 ;  /* 0x0000004d382a7220 */ /* 0x000fe20000400000 */
[----:B------:R-:W-:Y:S01]  /*4880*/  FFMA R51, R51, R46, R46 ;  /* 0x0000002e33337223 */ /* 0x000fe2000000002e */
[----:B------:R-:W3:Y:S01]  /*4890*/  @P0 MUFU.EX2 R44, R50 ;  /* 0x00000032002c0308 */ /* 0x000ee20000000800 */
[----:B-1----:R-:W-:Y:S01]  /*48a0*/  @P4 FADD R41, -R41, 1 ;  /* 0x3f80000029294421 */ /* 0x002fe20000000100 */
[----:B------:R-:W-:Y:S01]  /*48b0*/  FFMA R55, R23, R40, R42 ;  /* 0x0000002817377223 */ /* 0x000fe2000000002a */
[----:B------:R-:W-:Y:S02]  /*48c0*/  HADD2.F32 R40, -RZ, R39.H1_H1 ;  /* 0x30000027ff287230 */ /* 0x000fe40000004100 */
[----:B------:R-:W-:Y:S01]  /*48d0*/  FMUL R86, R79, 0.70710676908493041992 ;  /* 0x3f3504f34f567820 */ /* 0x000fe20000400000 */
[----:B------:R-:W-:Y:S01]  /*48e0*/  FMUL R87, R81, 0.70710676908493041992 ;  /* 0x3f3504f351577820 */ /* 0x000fe20000400000 */
[----:B------:R-:W-:Y:S01]  /*48f0*/  @P4 LOP3.LUT R47, R41, 0x80000000, R52, 0xb8, !PT ;  /* 0x80000000292f4812 */ /* 0x000fe200078eb834 */
[----:B------:R-:W-:Y:S01]  /*4900*/  FMUL R83, R55, 0.70710676908493041992 ;  /* 0x3f3504f337537820 */ /* 0x000fe20000400000 */
[----:B------:R-:W1:Y:S01]  /*4910*/  @P5 MUFU.EX2 R39, R51 ;  /* 0x0000003300275308 */ /* 0x000e620000000800 */
[C---:B------:R-:W-:Y:S01]  /*4920*/  FMUL R41, R86.reuse, R86 ;  /* 0x0000005656297220 */ /* 0x040fe20000400000 */
[----:B--2---:R-:W-:Y:S01]  /*4930*/  @P1 FADD R43, -R43, 1 ;  /* 0x3f8000002b2b1421 */ /* 0x004fe20000000100 */
[C---:B------:R-:W-:Y:S01]  /*4940*/  FSETP.GE.AND P4, PT, |R86|.reuse, 1.0029599666595458984, PT ;  /* 0x3f8060fe5600780b */ /* 0x040fe20003f86200 */
[----:B------:R-:W-:Y:S01]  /*4950*/  FFMA R77, R23, R40, R80 ;  /* 0x00000028174d7223 */ /* 0x000fe20000000050 */
[----:B------:R-:W-:Y:S01]  /*4960*/  FMUL R40, R87, R87 ;  /* 0x0000005757287220 */ /* 0x000fe20000400000 */
[----:B------:R-:W-:Y:S01]  /*4970*/  FADD R47, R47, 1 ;  /* 0x3f8000002f2f7421 */ /* 0x000fe20000000000 */
[----:B------:R-:W-:-:S02]  /*4980*/  FSEL R45, |R86|, R41, P4 ;  /* 0x00000029562d7208 */ /* 0x000fc40002000200 */
[----:B------:R-:W-:Y:S01]  /*4990*/  FSEL R42, R6, 8.4834944573231041431e-05, P4 ;  /* 0x38b1e96a062a7808 */ /* 0x000fe20002000000 */
[----:B---3--:R-:W-:Y:S01]  /*49a0*/  @P0 FADD R44, -R44, 1 ;  /* 0x3f8000002c2c0421 */ /* 0x008fe20000000100 */
[----:B------:R-:W-:Y:S02]  /*49b0*/  FSEL R46, -R7, -0.00082130916416645050049, P4 ;  /* 0xba574d20072e7808 */ /* 0x000fe40002000100 */
[----:B------:R-:W-:Y:S02]  /*49c0*/  @P1 LOP3.LUT R49, R43, 0x80000000, R54, 0xb8, !PT ;  /* 0x800000002b311812 */ /* 0x000fe400078eb836 */
[----:B------:R-:W-:Y:S01]  /*49d0*/  FSETP.GE.AND P1, PT, |R87|, 1.0029599666595458984, PT ;  /* 0x3f8060fe5700780b */ /* 0x000fe20003f26200 */
[----:B------:R-:W-:Y:S01]  /*49e0*/  FFMA R46, R45, R42, R46 ;  /* 0x0000002a2d2e7223 */ /* 0x000fe2000000002e */
[----:B------:R-:W-:Y:S01]  /*49f0*/  @P0 LOP3.LUT R50, R44, 0x80000000, R84, 0xb8, !PT ;  /* 0x800000002c320812 */ /* 0x000fe200078eb854 */
[----:B------:R-:W-:Y:S01]  /*4a00*/  FMUL R84, R77, 0.70710676908493041992 ;  /* 0x3f3504f34d547820 */ /* 0x000fe20000400000 */
[----:B------:R-:W-:Y:S01]  /*4a10*/  FSEL R53, |R87|, R40, P1 ;  /* 0x0000002857357208 */ /* 0x000fe20000800200 */
[----:B-1----:R-:W-:Y:S01]  /*4a20*/  @P5 FADD R40, -R39, 1 ;  /* 0x3f80000027285421 */ /* 0x002fe20000000100 */
[----:B------:R-:W-:Y:S01]  /*4a30*/  FSEL R42, R6, 8.4834944573231041431e-05, P1 ;  /* 0x38b1e96a062a7808 */ /* 0x000fe20000800000 */
[----:B------:R-:W-:Y:S01]  /*4a40*/  FMUL R39, R83, R83 ;  /* 0x0000005353277220 */ /* 0x000fe20000400000 */
[----:B------:R-:W-:Y:S01]  /*4a50*/  FSEL R48, -R7, -0.00082130916416645050049, P1 ;  /* 0xba574d2007307808 */ /* 0x000fe20000800100 */
[----:B------:R-:W-:Y:S01]  /*4a60*/  FMUL R41, R84, R84 ;  /* 0x0000005454297220 */ /* 0x000fe20000400000 */
[----:B------:R-:W-:Y:S01]  /*4a70*/  FSETP.GE.AND P0, PT, |R83|, 1.0029599666595458984, PT ;  /* 0x3f8060fe5300780b */ /* 0x000fe20003f06200 */
[----:B------:R-:W-:Y:S01]  /*4a80*/  FADD R49, R49, 1 ;  /* 0x3f80000031317421 */ /* 0x000fe20000000000 */
[----:B------:R-:W-:Y:S01]  /*4a90*/  FSEL R54, R8, 0.0052134888246655464172, P1 ;  /* 0x3baad5ea08367808 */ /* 0x000fe20000800000 */
[----:B------:R-:W-:Y:S01]  /*4aa0*/  FFMA R52, R53, R42, R48 ;  /* 0x0000002a35347223 */ /* 0x000fe20000000030 */
[----:B------:R-:W-:Y:S01]  /*4ab0*/  @P5 LOP3.LUT R51, R40, 0x80000000, R85, 0xb8, !PT ;  /* 0x8000000028335812 */ /* 0x000fe200078eb855 */
[----:B------:R-:W-:Y:S01]  /*4ac0*/  FADD R50, R50, 1 ;  /* 0x3f80000032327421 */ /* 0x000fe20000000000 */
[----:B------:R-:W-:Y:S01]  /*4ad0*/  FSEL R39, |R83|, R39, P0 ;  /* 0x0000002753277208 */ /* 0x000fe20000000200 */
[----:B------:R-:W-:Y:S01]  /*4ae0*/  FFMA R80, R53, R52, R54 ;  /* 0x0000003435507223 */ /* 0x000fe20000000036 */
[----:B------:R-:W-:Y:S01]  /*4af0*/  FSEL R40, R6, 8.4834944573231041431e-05, P0 ;  /* 0x38b1e96a06287808 */ /* 0x000fe20000000000 */
[----:B------:R-:W-:Y:S01]  /*4b00*/  FADD R51, R51, 1 ;  /* 0x3f80000033337421 */ /* 0x000fe20000000000 */
[----:B------:R-:W-:Y:S01]  /*4b10*/  FSEL R42, -R7, -0.00082130916416645050049, P0 ;  /* 0xba574d20072a7808 */ /* 0x000fe20000000100 */
[----:B------:R-:W-:Y:S01]  /*4b20*/  FMUL R36, R49, R36 ;  /* 0x0000002431247220 */ /* 0x000fe20000400000 */
[----:B------:R-:W-:Y:S01]  /*4b30*/  FSEL R44, R8, 0.0052134888246655464172, P4 ;  /* 0x3baad5ea082c7808 */ /* 0x000fe20002000000 */
[----:B------:R-:W-:Y:S01]  /*4b40*/  FMUL R37, R50, R37 ;  /* 0x0000002532257220 */ /* 0x000fe20000400000 */
[----:B------:R-:W-:Y:S01]  /*4b50*/  FSEL R52, -R9, -0.026868773624300956726, P4 ;  /* 0xbcdc1be709347808 */ /* 0x000fe20002000100 */
[----:B------:R-:W-:Y:S01]  /*4b60*/  FFMA R40, R39, R40, R42 ;  /* 0x0000002827287223 */ /* 0x000fe2000000002a */
[----:B------:R-:W-:Y:S01]  /*4b70*/  FSETP.GE.AND P5, PT, |R84|, 1.0029599666595458984, PT ;  /* 0x3f8060fe5400780b */ /* 0x000fe20003fa6200 */
[----:B------:R-:W-:Y:S01]  /*4b80*/  FFMA R48, R45, R46, R44 ;  /* 0x0000002e2d307223 */ /* 0x000fe2000000002c */
[----:B------:R-:W-:Y:S01]  /*4b90*/  FSEL R42, R8, 0.0052134888246655464172, P0 ;  /* 0x3baad5ea082a7808 */ /* 0x000fe20000000000 */
[----:B------:R-:W-:Y:S01]  /*4ba0*/  FMUL R38, R51, R38 ;  /* 0x0000002633267220 */ /* 0x000fe20000400000 */
[----:B------:R-:W-:Y:S01]  /*4bb0*/  FSEL R54, R10, 0.11284004896879196167, P4 ;  /* 0x3de718af0a367808 */ /* 0x000fe20002000000 */
[----:B------:R-:W-:Y:S01]  /*4bc0*/  FFMA R48, R45, R48, R52 ;  /* 0x000000302d307223 */ /* 0x000fe20000000034 */
[----:B------:R-:W-:Y:S01]  /*4bd0*/  FSEL R41, |R84|, R41, P5 ;  /* 0x0000002954297208 */ /* 0x000fe20002800200 */
[----:B------:R-:W-:Y:S01]  /*4be0*/  FFMA R40, R39, R40, R42 ;  /* 0x0000002827287223 */ /* 0x000fe2000000002a */
[----:B------:R-:W-:Y:S01]  /*4bf0*/  FSEL R44, R6, 8.4834944573231041431e-05, P5 ;  /* 0x38b1e96a062c7808 */ /* 0x000fe20002800000 */
[----:B------:R-:W-:Y:S01]  /*4c00*/  FFMA R48, R45, R48, R54 ;  /* 0x000000302d307223 */ /* 0x000fe20000000036 */
[----:B------:R-:W-:-:S02]  /*4c10*/  FSEL R46, -R7, -0.00082130916416645050049, P5 ;  /* 0xba574d20072e7808 */ /* 0x000fc40002800100 */
[----:B------:R-:W-:Y:S02]  /*4c20*/  FSEL R42, -R9, -0.026868773624300956726, P0 ;  /* 0xbcdc1be7092a7808 */ /* 0x000fe40000000100 */
[----:B------:R-:W-:Y:S01]  /*4c30*/  FSEL R52, R11, -0.37612664699554443359, P4 ;  /* 0xbec093ac0b347808 */ /* 0x000fe20002000000 */
[----:B------:R-:W-:Y:S01]  /*4c40*/  FFMA R44, R41, R44, R46 ;  /* 0x0000002c292c7223 */ /* 0x000fe2000000002e */
[----:B------:R-:W-:Y:S01]  /*4c50*/  FSEL R82, -R9, -0.026868773624300956726, P1 ;  /* 0xbcdc1be709527808 */ /* 0x000fe20000800100 */
[----:B------:R-:W-:Y:S01]  /*4c60*/  FFMA R40, R39, R40, R42 ;  /* 0x0000002827287223 */ /* 0x000fe2000000002a */
[----:B------:R-:W-:Y:S01]  /*4c70*/  FSEL R46, R8, 0.0052134888246655464172, P5 ;  /* 0x3baad5ea082e7808 */ /* 0x000fe20002800000 */
[----:B------:R-:W-:Y:S01]  /*4c80*/  FFMA R48, R45, R48, R52 ;  /* 0x000000302d307223 */ /* 0x000fe20000000034 */
[----:B------:R-:W-:Y:S01]  /*4c90*/  FSEL R54, R10, 0.11284004896879196167, P1 ;  /* 0x3de718af0a367808 */ /* 0x000fe20000800000 */
[----:B------:R-:W-:Y:S01]  /*4ca0*/  FFMA R80, R53, R80, R82 ;  /* 0x0000005035507223 */ /* 0x000fe20000000052 */
[----:B------:R-:W-:Y:S01]  /*4cb0*/  FSEL R52, R12, 0.12837915122509002686, P4 ;  /* 0x3e0375d30c347808 */ /* 0x000fe20002000000 */
[----:B------:R-:W-:Y:S01]  /*4cc0*/  FFMA R44, R41, R44, R46 ;  /* 0x0000002c292c7223 */ /* 0x000fe2000000002e */
[----:B------:R-:W-:Y:S01]  /*4cd0*/  FSEL R42, R10, 0.11284004896879196167, P0 ;  /* 0x3de718af0a2a7808 */ /* 0x000fe20000000000 */
[----:B------:R-:W-:Y:S01]  /*4ce0*/  FFMA R54, R53, R80, R54 ;  /* 0x0000005035367223 */ /* 0x000fe20000000036 */
[----:B------:R-:W-:Y:S01]  /*4cf0*/  FSEL R82, R11, -0.37612664699554443359, P1 ;  /* 0xbec093ac0b527808 */ /* 0x000fe20000800000 */
[----:B------:R-:W-:Y:S01]  /*4d00*/  FFMA R48, R45, R48, R52 ;  /* 0x000000302d307223 */ /* 0x000fe20000000034 */
[----:B------:R-:W-:Y:S01]  /*4d10*/  FSEL R46, -R9, -0.026868773624300956726, P5 ;  /* 0xbcdc1be7092e7808 */ /* 0x000fe20002800100 */
[----:B------:R-:W-:Y:S01]  /*4d20*/  FFMA R40, R39, R40, R42 ;  /* 0x0000002827287223 */ /* 0x000fe2000000002a */
[----:B------:R-:W-:Y:S01]  /*4d30*/  FSEL R43, -|R86|, R86, P4 ;  /* 0x00000056562b7208 */ /* 0x000fe20002000300 */
[----:B------:R-:W-:Y:S01]  /*4d40*/  FFMA R54, R53, R54, R82 ;  /* 0x0000003635367223 */ /* 0x000fe20000000052 */
[----:B------:R-:W-:Y:S01]  /*4d50*/  FSEL R42, R11, -0.37612664699554443359, P0 ;  /* 0xbec093ac0b2a7808 */ /* 0x000fe20000000000 */
[----:B------:R-:W-:Y:S01]  /*4d60*/  FFMA R46, R41, R44, R46 ;  /* 0x0000002c292e7223 */ /* 0x000fe2000000002e */
[----:B------:R-:W-:Y:S01]  /*4d70*/  FSEL R80, R12, 0.12837915122509002686, P1 ;  /* 0x3e0375d30c507808 */ /* 0x000fe20000800000 */
        /* <DEDUP_REMOVED lines=9> */
[----:B------:R-:W-:Y:S01]  /*4e10*/  FSEL R39, -|R83|, R83, P0 ;  /* 0x0000005353277208 */ /* 0x000fe20000000300 */
[----:B------:R-:W-:Y:S01]  /*4e20*/  FFMA R54, R54, R43, R43 ;  /* 0x0000002b36367223 */ /* 0x000fe2000000002b */
[----:B------:R-:W-:Y:S01]  /*4e30*/  FSEL R43, R12, 0.12837915122509002686, P5 ;  /* 0x3e0375d30c2b7808 */ /* 0x000fe20002800000 */
[C---:B------:R-:W-:Y:S01]  /*4e40*/  FFMA R42, R41.reuse, R46, R42 ;  /* 0x0000002e292a7223 */ /* 0x040fe2000000002a */
[----:B------:R-:W-:Y:S01]  /*4e50*/  FSEL R45, -|R84|, R84, P5 ;  /* 0x00000054542d7208 */ /* 0x000fe20002800300 */
[----:B------:R-:W-:Y:S01]  /*4e60*/  FFMA R39, R40, R39, R39 ;  /* 0x0000002728277223 */ /* 0x000fe20000000027 */
[----:B------:R-:W1:Y:S01]  /*4e70*/  @P4 MUFU.EX2 R53, R52 ;  /* 0x0000003400354308 */ /* 0x000e620000000800 */
[----:B------:R-:W-:Y:S01]  /*4e80*/  FFMA R42, R41, R42, R43 ;  /* 0x0000002a292a7223 */ /* 0x000fe2000000002b */
[----:B------:R-:W-:-:S02]  /*4e90*/  LOP3.LUT R43, R18, 0xff, RZ, 0xc0, !PT ;  /* 0x000000ff122b7812 */ /* 0x000fc400078ec0ff */
[----:B------:R-:W-:Y:S01]  /*4ea0*/  F2FP.SATFINITE.E4M3.F32.PACK_AB_MERGE_C R26, R27, R26, RZ ;  /* 0x0000001a1b1a723e */ /* 0x000fe200048070ff */
[----:B------:R-:W-:Y:S01]  /*4eb0*/  FFMA R42, R42, R45, R45 ;  /* 0x0000002d2a2a7223 */ /* 0x000fe2000000002d */
[----:B------:R-:W-:Y:S01]  /*4ec0*/  SHF.R.U32.HI R45, RZ, 0x4, R18 ;  /* 0x00000004ff2d7819 */ /* 0x000fe20000011612 */
[----:B------:R-:W-:Y:S01]  /*4ed0*/  VIADD R43, R43, 0x1f ;  /* 0x0000001f2b2b7836 */ /* 0x000fe20000000000 */
[----:B------:R-:W2:Y:S01]  /*4ee0*/  @P0 MUFU.EX2 R40, R39 ;  /* 0x0000002700280308 */ /* 0x000ea20000000800 */
[----:B------:R-:W-:-:S07]  /*4ef0*/  F2FP.SATFINITE.E4M3.F32.PACK_AB_MERGE_C R38, R38, R37, RZ ;  /* 0x000000252626723e */ /* 0x000fce00048070ff */
[----:B------:R-:W3:Y:S01]  /*4f00*/  @P5 MUFU.EX2 R41, R42 ;  /* 0x0000002a00295308 */ /* 0x000ee20000000800 */
[----:B-1----:R-:W-:-:S05]  /*4f10*/  @P4 FADD R53, -R53, 1 ;  /* 0x3f80000035354421 */ /* 0x002fca0000000100 */
[----:B------:R-:W-:Y:S02]  /*4f20*/  @P4 LOP3.LUT R52, R53, 0x80000000, R86, 0xb8, !PT ;  /* 0x8000000035344812 */ /* 0x000fe400078eb856 */
[----:B------:R-:W1:Y:S01]  /*4f30*/  @P1 MUFU.EX2 R44, R54 ;  /* 0x00000036002c1308 */ /* 0x000e620000000800 */
[----:B--2---:R-:W-:Y:S01]  /*4f40*/  @P0 FADD R40, -R40, 1 ;  /* 0x3f80000028280421 */ /* 0x004fe20000000100 */
[----:B------:R-:W-:Y:S01]  /*4f50*/  LOP3.LUT P4, RZ, R45, 0x1, RZ, 0xc0, !PT ;  /* 0x000000012dff7812 */ /* 0x000fe2000788c0ff */
[----:B------:R-:W-:-:S03]  /*4f60*/  FADD R52, R52, 1 ;  /* 0x3f80000034347421 */ /* 0x000fc60000000000 */
[----:B------:R-:W-:Y:S01]  /*4f70*/  @P0 LOP3.LUT R39, R40, 0x80000000, R83, 0xb8, !PT ;  /* 0x8000000028270812 */ /* 0x000fe200078eb853 */
[----:B------:R-:W-:Y:S01]  /*4f80*/  FMUL R40, R13, 0.5 ;  /* 0x3f0000000d287820 */ /* 0x000fe20000400000 */
[----:B------:R-:W-:Y:S01]  /*4f90*/  FMUL R13, R14, 0.5 ;  /* 0x3f0000000e0d7820 */ /* 0x000fe20000400000 */
[----:B---3--:R-:W-:Y:S01]  /*4fa0*/  @P5 FADD R41, -R41, 1 ;  /* 0x3f80000029295421 */ /* 0x008fe20000000100 */
[----:B------:R-:W-:Y:S01]  /*4fb0*/  FMUL R14, R15, 0.5 ;  /* 0x3f0000000f0e7820 */ /* 0x000fe20000400000 */
[----:B------:R-:W-:Y:S01]  /*4fc0*/  FMUL R15, R79, 0.5 ;  /* 0x3f0000004f0f7820 */ /* 0x000fe20000400000 */
[----:B------:R-:W-:Y:S01]  /*4fd0*/  FMUL R40, R21, R40 ;  /* 0x0000002815287220 */ /* 0x000fe20000400000 */
[----:B------:R-:W-:Y:S01]  /*4fe0*/  FADD R39, R39, 1 ;  /* 0x3f80000027277421 */ /* 0x000fe20000000000 */
[----:B------:R-:W-:Y:S01]  /*4ff0*/  @P5 LOP3.LUT R42, R41, 0x80000000, R84, 0xb8, !PT ;  /* 0x80000000292a5812 */ /* 0x000fe200078eb854 */
[----:B------:R-:W-:Y:S01]  /*5000*/  FMUL R41, R24, R13 ;  /* 0x0000000d18297220 */ /* 0x000fe20000400000 */
[----:B------:R-:W-:Y:S01]  /*5010*/  FMUL R25, R25, R14 ;  /* 0x0000000e19197220 */ /* 0x000fe20000400000 */
[----:B-1----:R-:W-:Y:S01]  /*5020*/  @P1 FADD R44, -R44, 1 ;  /* 0x3f8000002c2c1421 */ /* 0x002fe20000000100 */
[----:B------:R-:W-:Y:S01]  /*5030*/  FMUL R13, R28, 0.5 ;  /* 0x3f0000001c0d7820 */ /* 0x000fe20000400000 */
[----:B------:R-:W-:Y:S01]  /*5040*/  FMUL R14, R33, 0.5 ;  /* 0x3f000000210e7820 */ /* 0x000fe20000400000 */
[----:B------:R-:W-:Y:S01]  /*5050*/  FADD R42, R42, 1 ;  /* 0x3f8000002a2a7421 */ /* 0x000fe20000000000 */
[----:B------:R-:W-:Y:S01]  /*5060*/  FMUL R52, R52, R15 ;  /* 0x0000000f34347220 */ /* 0x000fe20000400000 */
[----:B------:R-:W-:Y:S01]  /*5070*/  @P1 LOP3.LUT R54, R44, 0x80000000, R87, 0xb8, !PT ;  /* 0x800000002c361812 */ /* 0x000fe200078eb857 */
[----:B------:R-:W-:Y:S01]  /*5080*/  FMUL R34, R34, R13 ;  /* 0x0000000d22227220 */ /* 0x000fe20000400000 */
[----:B------:R-:W-:Y:S01]  /*5090*/  ISETP.GT.U32.AND P1, PT, R43, 0x3e, PT ;  /* 0x0000003e2b00780c */ /* 0x000fe20003f24070 */
[----:B------:R-:W-:Y:S01]  /*50a0*/  FMUL R47, R47, R14 ;  /* 0x0000000e2f2f7220 */ /* 0x000fe20000400000 */
[----:B------:R-:W-:Y:S01]  /*50b0*/  FMUL R14, R55, 0.5 ;  /* 0x3f000000370e7820 */ /* 0x000fe20000400000 */
[----:B------:R-:W-:Y:S01]  /*50c0*/  FMUL R13, R77, 0.5 ;  /* 0x3f0000004d0d7820 */ /* 0x000fe20000400000 */
[----:B------:R-:W-:Y:S01]  /*50d0*/  FMUL R21, R81, 0.5 ;  /* 0x3f00000051157820 */ /* 0x000fe20000400000 */
[----:B------:R-:W-:Y:S01]  /*50e0*/  FADD R54, R54, 1 ;  /* 0x3f80000036367421 */ /* 0x000fe20000000000 */
[----:B------:R-:W-:Y:S01]  /*50f0*/  MOV R15, 0x10 ;  /* 0x00000010000f7802 */ /* 0x000fe20000000f00 */
[----:B------:R-:W-:Y:S01]  /*5100*/  FMUL R14, R39, R14 ;  /* 0x0000000e270e7220 */ /* 0x000fe20000400000 */
[----:B------:R-:W-:Y:S01]  /*5110*/  FMUL R13, R42, R13 ;  /* 0x0000000d2a0d7220 */ /* 0x000fe20000400000 */
[----:B------:R-:W-:Y:S01]  /*5120*/  FMUL R21, R54, R21 ;  /* 0x0000001536157220 */ /* 0x000fe20000400000 */
[----:B------:R-:W-:-:S02]  /*5130*/  SEL R15, R15, 0xfffffff0, !P4 ;  /* 0xfffffff00f0f7807 */ /* 0x000fc40006000000 */
[----:B------:R-:W-:Y:S02]  /*5140*/  F2FP.SATFINITE.E4M3.F32.PACK_AB_MERGE_C R40, R41, R40, RZ ;  /* 0x000000282928723e */ /* 0x000fe400048070ff */
[----:B------:R-:W-:Y:S01]  /*5150*/  F2FP.SATFINITE.E4M3.F32.PACK_AB_MERGE_C R14, R13, R14, RZ ;  /* 0x0000000e0d0e723e */ /* 0x000fe200048070ff */
[----:B------:R-:W-:Y:S01]  /*5160*/  IMAD.IADD R13, R60, 0x1, R15 ;  /* 0x000000013c0d7824 */ /* 0x000fe200078e020f */
[----:B------:R-:W-:Y:S02]  /*5170*/  F2FP.SATFINITE.E4M3.F32.PACK_AB_MERGE_C R20, R20, R25, RZ ;  /* 0x000000191414723e */ /* 0x000fe400048070ff */
[----:B------:R-:W-:Y:S02]  /*5180*/  F2FP.SATFINITE.E4M3.F32.PACK_AB_MERGE_C R34, R35, R34, RZ ;  /* 0x000000222322723e */ /* 0x000fe400048070ff */
[----:B------:R-:W-:Y:S02]  /*5190*/  F2FP.SATFINITE.E4M3.F32.PACK_AB_MERGE_C R36, R36, R47, RZ ;  /* 0x0000002f2424723e */ /* 0x000fe400048070ff */
[----:B------:R-:W-:Y:S01]  /*51a0*/  F2FP.SATFINITE.E4M3.F32.PACK_AB_MERGE_C R52, R21, R52, RZ ;  /* 0x000000341534723e */ /* 0x000fe200048070ff */
[----:B------:R-:W-:Y:S06]  /*51b0*/  @P1 BRA `(.L_x_55) ;  /* 0x0000000000041947 */ /* 0x000fec0003800000 */
[----:B------:R-:W-:-:S04]  /*51c0*/  DEPBAR.LE SB0, 0x1 ;  /* 0x000080400000791a */ /* 0x000fc80000000000 */
.L_x_55:
[----:B------:R-:W-:Y:S05]  /*51d0*/  WARPSYNC.ALL ;  /* 0x0000000000007948 */ /* 0x000fea0003800000 */
[----:B------:R-:W-:Y:S06]  /*51e0*/  BAR.SYNC.DEFER_BLOCKING 0x1, 0x100 ;  /* 0x0044000000007b1d */ /* 0x000fec0000010000 */
[----:B------:R-:W-:Y:S01]  /*51f0*/  BSSY B0, `(.L_x_56) ;  /* 0x0000016000007945 */ /* 0x000fe20003800000 */
[----:B------:R1:W-:Y:S04]  /*5200*/  STS.U16 [R57+UR49+0x2200], R14 ;  /* 0x0022000e39007988 */ /* 0x0003e80008000431 */
[----:B------:R1:W-:Y:S04]  /*5210*/  STS.U16 [R57+UR49+0x2300], R40 ;  /* 0x0023002839007988 */ /* 0x0003e80008000431 */
[----:B------:R1:W-:Y:S04]  /*5220*/  STS.U16 [R57+UR49+0x2208], R20 ;  /* 0x0022081439007988 */ /* 0x0003e80008000431 */
[----:B------:R1:W-:Y:S04]  /*5230*/  STS.U16 [R57+UR49+0x2308], R26 ;  /* 0x0023081a39007988 */ /* 0x0003e80008000431 */
[----:B------:R1:W-:Y:S04]  /*5240*/  STS.U16 [R13+0x2200], R34 ;  /* 0x002200220d007388 */ /* 0x0003e80000000400 */
[----:B------:R1:W-:Y:S04]  /*5250*/  STS.U16 [R13+0x2300], R36 ;  /* 0x002300240d007388 */ /* 0x0003e80000000400 */
[----:B------:R1:W-:Y:S04]  /*5260*/  STS.U16 [R13+0x2208], R38 ;  /* 0x002208260d007388 */ /* 0x0003e80000000400 */
[----:B------:R1:W-:Y:S01]  /*5270*/  STS.U16 [R13+0x2308], R52 ;  /* 0x002308340d007388 */ /* 0x0003e20000000400 */
[----:B------:R-:W-:Y:S01]  /*5280*/  @!PT LDS RZ, [RZ] ;  /* 0x00000000fffff984 */ /* 0x000fe20000000800 */
[----:B------:R-:W-:Y:S01]  /*5290*/  @!PT LDS RZ, [RZ] ;  /* 0x00000000fffff984 */ /* 0x000fe20000000800 */
[----:B------:R-:W-:Y:S01]  /*52a0*/  @!PT LDS RZ, [RZ] ;  /* 0x00000000fffff984 */ /* 0x000fe20000000800 */
[----:B------:R-:W-:Y:S01]  /*52b0*/  @!PT LDS RZ, [RZ] ;  /* 0x00000000fffff984 */ /* 0x000fe20000000800 */
[----:B------:R2:W-:Y:S06]  /*52c0*/  MEMBAR.ALL.CTA ;  /* 0x0000000000007992 */ /* 0x0005ec0000008000 */
[----:B--2---:R-:W2:Y:S02]  /*52d0*/  FENCE.VIEW.ASYNC.S ;  /* 0x00000000000073c6 */ /* 0x004ea40000000000 */
[----:B--2---:R-:W-:Y:S06]  /*52e0*/  BAR.SYNC.DEFER_BLOCKING 0x1, 0x100 ;  /* 0x0044000000007b1d */ /* 0x004fec0000010000 */
[----:B-1----:R-:W-:Y:S05]  /*52f0*/  @P1 BRA `(.L_x_57) ;  /* 0x0000000000141947 */ /* 0x002fea0003800000 */
[----:B------:R-:W-:Y:S02]  /*5300*/  UIADD3 UR4, UP0, UR40, 0x4f0, URZ ;  /* 0x000004f028047890 */ /* 0x000fe4000ff1e03f */
[----:B------:R-:W-:Y:S02]  /*5310*/  UIADD3 UR44, UR49, 0x2200, URZ ;  /* 0x00002200312c7890 */ /* 0x000fe4000fffe03f */
[----:B------:R-:W-:-:S09]  /*5320*/  UIADD3.X UR5, URZ, UR41, URZ, UP0, !UPT ;  /* 0x000000293f057290 */ /* 0x000fd200087fe43f */
[----:B------:R1:W-:Y:S02]  /*5330*/  UTMASTG.3D [UR44], [UR4] ;  /* 0x0000002c040073b5 */ /* 0x0003e40008010000 */
[----:B-1----:R0:W-:Y:S02]  /*5340*/  UTMACMDFLUSH ;  /* 0x00000000000079b7 */ /* 0x0021e40000000000 */
.L_x_57:
[----:B------:R-:W-:Y:S05]  /*5350*/  BSYNC B0 ;  /* 0x0000000000007941 */ /* 0x000fea0003800000 */
.L_x_56:
[----:B------:R-:W-:Y:S04]  /*5360*/  BSSY B0, `(.L_x_58) ;  /* 0x000002e000007945 */ /* 0x000fe80003800000 */
[----:B------:R-:W-:Y:S05]  /*5370*/  @P3 BRA `(.L_x_59) ;  /* 0x0000000000b03947 */ /* 0x000fea0003800000 */
[----:B------:R-:W-:-:S13]  /*5380*/  ISETP.NE.AND P3, PT, R58, 0x3, PT ;  /* 0x000000033a00780c */ /* 0x000fda0003f65270 */
[----:B------:R-:W-:Y:S05]  /*5390*/  @!P3 BRA `(.L_x_60) ;  /* 0x000000000004b947 */ /* 0x000fea0003800000 */
[----:B------:R-:W-:Y:S01]  /*53a0*/  BPT.TRAP 0x1 ;  /* 0x000000040000795c */ /* 0x000fe20000300000 */
.L_x_60:
[----:B------:R-:W-:Y:S01]  /*53b0*/  LEA R25, R62, UR49, 0x3 ;  /* 0x000000313e197c11 */ /* 0x000fe2000f8e18ff */
[----:B------:R-:W-:Y:S01]  /*53c0*/  BSSY B1, `(.L_x_61) ;  /* 0x0000004000017945 */ /* 0x000fe20003800000 */
[----:B------:R-:W-:-:S04]  /*53d0*/  SHF.L.U32 R14, R59, 0x1f, RZ ;  /* 0x0000001f3b0e7819 */ /* 0x000fc800000006ff */
[----:B------:R-:W1:Y:S02]  /*53e0*/  SYNCS.PHASECHK.TRANS64.TRYWAIT P0, [R25+URZ+0x110], R14 ;  /* 0x0001100e190075a7 */ /* 0x000e64000800017f */
[----:B-1----:R-:W-:Y:S05]  /*53f0*/  @!P0 BRA `(.L_x_62) ;  /* 0x00000054004c8947 */ /* 0x002fea0003800000 */
.L_x_143:
[----:B------:R-:W-:Y:S05]  /*5400*/  BSYNC B1 ;  /* 0x0000000000017941 */ /* 0x000fea0003800000 */
.L_x_61:
[----:B------:R-:W-:Y:S04]  /*5410*/  BSSY B1, `(.L_x_63) ;  /* 0x0000011000017945 */ /* 0x000fe80003800000 */
[----:B------:R-:W-:Y:S05]  /*5420*/  @P2 BRA `(.L_x_64) ;  /* 0x00000000003c2947 */ /* 0x000fea0003800000 */
[----:B------:R-:W-:-:S04]  /*5430*/  IMAD R26, R62, 0x1000, R57 ;  /* 0x000010003e1a7824 */ /* 0x000fc800078e0239 */
[----:B------:R-:W-:Y:S01]  /*5440*/  VIADD R24, R26, UR49 ;  /* 0x000000311a187c36 */ /* 0x000fe20008000000 */
[----:B------:R-:W-:Y:S03]  /*5450*/  LDS.U16 R4, [R26+UR49+0x300] ;  /* 0x000300311a047984 */ /* 0x000fe60008000400 */
[----:B------:R-:W-:Y:S01]  /*5460*/  IMAD.IADD R24, R24, 0x1, R15 ;  /* 0x0000000118187824 */ /* 0x000fe200078e020f */
[----:B------:R-:W2:Y:S04]  /*5470*/  LDS.U16 R3, [R26+UR49+0x200] ;  /* 0x000200311a037984 */ /* 0x000ea80008000400 */
[----:B------:R-:W-:Y:S04]  /*5480*/  LDS.U16 R5, [R26+UR49+0x308] ;  /* 0x000308311a057984 */ /* 0x000fe80008000400 */
[----:B------:R-:W3:Y:S04]  /*5490*/  LDS.U16 R0, [R26+UR49+0x208] ;  /* 0x000208311a007984 */ /* 0x000ee80008000400 */
[----:B-1----:R-:W-:Y:S04]  /*54a0*/  LDS.U16 R14, [R24+0x300] ;  /* 0x00030000180e7984 */ /* 0x002fe80000000400 */
[----:B------:R-:W1:Y:S04]  /*54b0*/  LDS.U16 R15, [R24+0x200] ;  /* 0x00020000180f7984 */ /* 0x000e680000000400 */
[----:B------:R-:W-:Y:S04]  /*54c0*/  LDS.U16 R20, [R24+0x308] ;  /* 0x0003080018147984 */ /* 0x000fe80000000400 */
[----:B------:R-:W4:Y:S01]  /*54d0*/  LDS.U16 R21, [R24+0x208] ;  /* 0x0002080018157984 */ /* 0x000f220000000400 */
[----:B--2---:R-:W-:-:S02]  /*54e0*/  PRMT R4, R3, 0x5410, R4 ;  /* 0x0000541003047816 */ /* 0x004fc40000000004 */
[----:B---3--:R-:W-:Y:S02]  /*54f0*/  PRMT R5, R0, 0x5410, R5 ;  /* 0x0000541000057816 */ /* 0x008fe40000000005 */
[----:B-1----:R-:W-:Y:S02]  /*5500*/  PRMT R3, R15, 0x5410, R14 ;  /* 0x000054100f037816 */ /* 0x002fe4000000000e */
[----:B----4-:R-:W-:-:S07]  /*5510*/  PRMT R0, R21, 0x5410, R20 ;  /* 0x0000541015007816 */ /* 0x010fce0000000014 */
.L_x_64:
[----:B------:R-:W-:Y:S05]  /*5520*/  BSYNC B1 ;  /* 0x0000000000017941 */ /* 0x000fea0003800000 */
.L_x_63:
[----:B------:R-:W-:Y:S01]  /*5530*/  @!PT LDS RZ, [RZ] ;  /* 0x00000000fffff984 */ /* 0x000fe20000000800 */
[----:B------:R-:W-:Y:S01]  /*5540*/  @!PT LDS RZ, [RZ] ;  /* 0x00000000fffff984 */ /* 0x000fe20000000800 */
[----:B------:R-:W-:Y:S01]  /*5550*/  @!PT LDS RZ, [RZ] ;  /* 0x00000000fffff984 */ /* 0x000fe20000000800 */
[----:B------:R-:W-:Y:S01]  /*5560*/  @!PT LDS RZ, [RZ] ;  /* 0x00000000fffff984 */ /* 0x000fe20000000800 */
[----:B------:R2:W-:Y:S06]  /*5570*/  MEMBAR.ALL.CTA ;  /* 0x0000000000007992 */ /* 0x0005ec0000008000 */
[----:B--2---:R-:W2:Y:S01]  /*5580*/  FENCE.VIEW.ASYNC.S ;  /* 0x00000000000073c6 */ /* 0x004ea20000000000 */
[----:B------:R-:W-:Y:S05]  /*5590*/  @!P3 BRA `(.L_x_65) ;  /* 0x000000000004b947 */ /* 0x000fea0003800000 */
[----:B------:R-:W-:Y:S01]  /*55a0*/  BPT.TRAP 0x1 ;  /* 0x000000040000795c */ /* 0x000fe20000300000 */
.L_x_65:
[----:B------:R-:W3:Y:S01]  /*55b0*/  S2R R15, SR_CgaCtaId ;  /* 0x00000000000f7919 */ /* 0x000ee20000008800 */
[----:B-1----:R-:W-:Y:S02]  /*55c0*/  VIADD R14, R25, 0x120 ;  /* 0x00000120190e7836 */ /* 0x002fe40000000000 */
[----:B------:R-:W-:-:S05]  /*55d0*/  VIADD R62, R62, 0x1 ;  /* 0x000000013e3e7836 */ /* 0x000fca0000000000 */
[----:B------:R-:W-:-:S04]  /*55e0*/  ISETP.NE.AND P0, PT, R62, 0x2, PT ;  /* 0x000000023e00780c */ /* 0x000fc80003f05270 */
[----:B------:R-:W-:Y:S02]  /*55f0*/  SEL R62, R62, RZ, P0 ;  /* 0x000000ff3e3e7207 */ /* 0x000fe40000000000 */
[----:B---3--:R-:W-:-:S04]  /*5600*/  PRMT R14, R15, 0x654, R14 ;  /* 0x000006540f0e7816 */ /* 0x008fc8000000000e */
[----:B--2---:R1:W-:Y:S02]  /*5610*/  SYNCS.ARRIVE.TRANS64.RED.A1T0 RZ, [R14+URZ], RZ ;  /* 0x000000ff0eff79a7 */ /* 0x0043e4000810043f */
[----:B-1----:R-:W-:-:S04]  /*5620*/  SEL R14, RZ, 0x1, P0 ;  /* 0x00000001ff0e7807 */ /* 0x002fc80000000000 */
[----:B------:R-:W-:-:S07]  /*5630*/  LOP3.LUT R59, R59, R14, RZ, 0x3c, !PT ;  /* 0x0000000e3b3b7212 */ /* 0x000fce00078e3cff */
.L_x_59:
[----:B------:R-:W-:Y:S05]  /*5640*/  BSYNC B0 ;  /* 0x0000000000007941 */ /* 0x000fea0003800000 */
.L_x_58:
[----:B------:R-:W-:Y:S01]  /*5650*/  F2FP.F16.E4M3.UNPACK_B R21, R4 ;  /* 0x00000004ff15723e */ /* 0x000fe200020006ff */
[C---:B------:R-:W-:Y:S01]  /*5660*/  FMUL R20, R56.reuse, R75 ;  /* 0x0000004b38147220 */ /* 0x040fe20000400000 */
[----:B------:R-:W-:Y:S01]  /*5670*/  F2FP.F16.E4M3.UNPACK_B R15, R5 ;  /* 0x00000005ff0f723e */ /* 0x000fe200020006ff */
[C---:B------:R-:W-:Y:S01]  /*5680*/  FMUL R25, R56.reuse, R78 ;  /* 0x0000004e38197220 */ /* 0x040fe20000400000 */
[C---:B------:R-:W-:Y:S01]  /*5690*/  FMUL R74, R56.reuse, R74 ;  /* 0x0000004a384a7220 */ /* 0x040fe20000400000 */
[----:B------:R-:W-:Y:S02]  /*56a0*/  HADD2.F32 R14, -RZ, R21.H0_H0 ;  /* 0x20000015ff0e7230 */ /* 0x000fe40000004100 */
[C---:B------:R-:W-:Y:S01]  /*56b0*/  FMUL R70, R56.reuse, R70 ;  /* 0x0000004638467220 */ /* 0x040fe20000400000 */
[C---:B------:R-:W-:Y:S01]  /*56c0*/  FMUL R66, R56.reuse, R66 ;  /* 0x0000004238427220 */ /* 0x040fe20000400000 */
[C---:B------:R-:W-:Y:S01]  /*56d0*/  FMUL R61, R56.reuse, R61 ;  /* 0x0000003d383d7220 */ /* 0x040fe20000400000 */
[C---:B------:R-:W-:Y:S01]  /*56e0*/  FMUL R68, R56.reuse, R68 ;  /* 0x0000004438447220 */ /* 0x040fe20000400000 */
[----:B------:R-:W-:Y:S01]  /*56f0*/  FFMA R14, R23, R14, R20 ;  /* 0x0000000e170e7223 */ /* 0x000fe20000000014 */
[----:B------:R-:W-:-:S03]  /*5700*/  FMUL R64, R56, R64 ;  /* 0x0000004038407220 */ /* 0x000fc60000400000 */
[----:B------:R-:W-:-:S04]  /*5710*/  FMUL R38, R14, 0.70710676908493041992 ;  /* 0x3f3504f30e267820 */ /* 0x000fc80000400000 */
[C---:B------:R-:W-:Y:S01]  /*5720*/  FMUL R20, R38.reuse, R38 ;  /* 0x0000002626147220 */ /* 0x040fe20000400000 */
[----:B------:R-:W-:-:S04]  /*5730*/  FSETP.GE.AND P5, PT, |R38|, 1.0029599666595458984, PT ;  /* 0x3f8060fe2600780b */ /* 0x000fc80003fa6200 */
[----:B------:R-:W-:Y:S01]  /*5740*/  FSEL R29, |R38|, R20, P5 ;  /* 0x00000014261d7208 */ /* 0x000fe20002800200 */
[--C-:B------:R-:W-:Y:S01]  /*5750*/  HADD2.F32 R20, -RZ, R15.reuse.H0_H0 ;  /* 0x2000000fff147230 */ /* 0x100fe20000004100 */
[----:B------:R-:W-:Y:S02]  /*5760*/  FSEL R24, R6, 8.4834944573231041431e-05, P5 ;  /* 0x38b1e96a06187808 */ /* 0x000fe40002800000 */
[----:B------:R-:W-:Y:S02]  /*5770*/  FSEL R26, -R7, -0.00082130916416645050049, P5 ;  /* 0xba574d20071a7808 */ /* 0x000fe40002800100 */
[----:B------:R-:W-:Y:S02]  /*5780*/  FSEL R30, R8, 0.0052134888246655464172, P5 ;  /* 0x3baad5ea081e7808 */ /* 0x000fe40002800000 */
[----:B------:R-:W-:Y:S01]  /*5790*/  FSEL R27, -R9, -0.026868773624300956726, P5 ;  /* 0xbcdc1be7091b7808 */ /* 0x000fe20002800100 */
[----:B------:R-:W-:Y:S01]  /*57a0*/  FFMA R28, R29, R24, R26 ;  /* 0x000000181d1c7223 */ /* 0x000fe2000000001a */
[----:B------:R-:W-:-:S02]  /*57b0*/  HADD2.F32 R24, -RZ, R15.H1_H1 ;  /* 0x3000000fff187230 */ /* 0x000fc40000004100 */
[----:B------:R-:W-:Y:S01]  /*57c0*/  FMUL R26, R56, R73 ;  /* 0x00000049381a7220 */ /* 0x000fe20000400000 */
[----:B------:R-:W-:Y:S01]  /*57d0*/  FSEL R34, R10, 0.11284004896879196167, P5 ;  /* 0x3de718af0a227808 */ /* 0x000fe20002800000 */
[----:B------:R-:W-:Y:S01]  /*57e0*/  FFMA R28, R29, R28, R30 ;  /* 0x0000001c1d1c7223 */ /* 0x000fe2000000001e */
[----:B------:R-:W-:Y:S01]  /*57f0*/  FSEL R36, R11, -0.37612664699554443359, P5 ;  /* 0xbec093ac0b247808 */ /* 0x000fe20002800000 */
[C---:B------:R-:W-:Y:S01]  /*5800*/  FFMA R15, R23.reuse, R20, R26 ;  /* 0x00000014170f7223 */ /* 0x040fe2000000001a */
[----:B------:R-:W-:Y:S01]  /*5810*/  FFMA R20, R23, R24, R25 ;  /* 0x0000001817147223 */ /* 0x000fe20000000019 */
[----:B------:R-:W-:Y:S01]  /*5820*/  F2FP.F16.E4M3.UNPACK_B R24, R4.H1 ;  /* 0x00000004ff18723e */ /* 0x000fe200030006ff */
[----:B------:R-:W-:Y:S01]  /*5830*/  FFMA R32, R29, R28, R27 ;  /* 0x0000001c1d207223 */ /* 0x000fe2000000001b */
[----:B------:R-:W-:Y:S02]  /*5840*/  HADD2.F32 R26, -RZ, R21.H1_H1 ;  /* 0x30000015ff1a7230 */ /* 0x000fe40000004100 */
[----:B------:R-:W-:Y:S01]  /*5850*/  FMUL R21, R56, R71 ;  /* 0x0000004738157220 */ /* 0x000fe20000400000 */
[----:B------:R-:W-:Y:S01]  /*5860*/  F2FP.F16.E4M3.UNPACK_B R25, R5.H1 ;  /* 0x00000005ff19723e */ /* 0x000fe200030006ff */
[----:B------:R-:W-:-:S02]  /*5870*/  HADD2.F32 R28, -RZ, R24.H0_H0 ;  /* 0x20000018ff1c7230 */ /* 0x000fc40000004100 */
[----:B------:R-:W-:Y:S01]  /*5880*/  FFMA R32, R29, R32, R34 ;  /* 0x000000201d207223 */ /* 0x000fe20000000022 */
[C---:B------:R-:W-:Y:S01]  /*5890*/  FMUL R5, R56.reuse, R76 ;  /* 0x0000004c38057220 */ /* 0x040fe20000400000 */
[----:B------:R-:W-:Y:S02]  /*58a0*/  HADD2.F32 R24, -RZ, R24.H1_H1 ;  /* 0x30000018ff187230 */ /* 0x000fe40000004100 */
[----:B------:R-:W-:Y:S01]  /*58b0*/  FMUL R27, R56, R72 ;  /* 0x00000048381b7220 */ /* 0x000fe20000400000 */
[----:B------:R-:W-:Y:S01]  /*58c0*/  FFMA R21, R23, R28, R21 ;  /* 0x0000001c17157223 */ /* 0x000fe20000000015 */
[----:B------:R-:W-:Y:S01]  /*58d0*/  FSEL R28, R12, 0.12837915122509002686, P5 ;  /* 0x3e0375d30c1c7808 */ /* 0x000fe20002800000 */
[----:B------:R-:W-:Y:S01]  /*58e0*/  FFMA R32, R29, R32, R36 ;  /* 0x000000201d207223 */ /* 0x000fe20000000024 */
[----:B------:R-:W-:Y:S01]  /*58f0*/  FFMA R5, R23, R26, R5 ;  /* 0x0000001a17057223 */ /* 0x000fe20000000005 */
[--C-:B------:R-:W-:Y:S01]  /*5900*/  HADD2.F32 R26, -RZ, R25.reuse.H1_H1 ;  /* 0x30000019ff1a7230 */ /* 0x100fe20000004100 */
[----:B------:R-:W-:Y:S01]  /*5910*/  FSEL R31, -|R38|, R38, P5 ;  /* 0x00000026261f7208 */ /* 0x000fe20002800300 */
[----:B------:R-:W-:Y:S01]  /*5920*/  FFMA R28, R29, R32, R28 ;  /* 0x000000201d1c7223 */ /* 0x000fe2000000001c */
[----:B------:R-:W-:-:S02]  /*5930*/  HADD2.F32 R4, -RZ, R25.H0_H0 ;  /* 0x20000019ff047230 */ /* 0x000fc40000004100 */
[C---:B------:R-:W-:Y:S01]  /*5940*/  FFMA R25, R23.reuse, R24, R74 ;  /* 0x0000001817197223 */ /* 0x040fe2000000004a */
[----:B------:R-:W-:Y:S01]  /*5950*/  FFMA R24, R23, R26, R27 ;  /* 0x0000001a17187223 */ /* 0x000fe2000000001b */
[----:B------:R-:W-:Y:S01]  /*5960*/  FFMA R26, R28, R31, R31 ;  /* 0x0000001f1c1a7223 */ /* 0x000fe2000000001f */
[----:B------:R-:W-:Y:S01]  /*5970*/  FMUL R30, R56, R69 ;  /* 0x00000045381e7220 */ /* 0x000fe20000400000 */
[----:B------:R-:W-:Y:S01]  /*5980*/  FMUL R46, R21, 0.70710676908493041992 ;  /* 0x3f3504f3152e7820 */ /* 0x000fe20000400000 */
[----:B------:R-:W-:Y:S01]  /*5990*/  FMUL R44, R5, 0.70710676908493041992 ;  /* 0x3f3504f3052c7820 */ /* 0x000fe20000400000 */
[----:B------:R-:W1:Y:S01]  /*59a0*/  @P5 MUFU.EX2 R27, R26 ;  /* 0x0000001a001b5308 */ /* 0x000e620000000800 */
[----:B------:R-:W-:Y:S01]  /*59b0*/  FMUL R49, R25, 0.70710676908493041992 ;  /* 0x3f3504f319317820 */ /* 0x000fe20000400000 */
[----:B------:R-:W-:Y:S01]  /*59c0*/  FFMA R4, R23, R4, R30 ;  /* 0x0000000417047223 */ /* 0x000fe2000000001e */
[----:B------:R-:W-:Y:S01]  /*59d0*/  FMUL R29, R46, R46 ;  /* 0x0000002e2e1d7220 */ /* 0x000fe20000400000 */
[----:B------:R-:W-:Y:S01]  /*59e0*/  FMUL R28, R44, R44 ;  /* 0x0000002c2c1c7220 */ /* 0x000fe20000400000 */
[----:B------:R-:W-:Y:S01]  /*59f0*/  FSETP.GE.AND P3, PT, |R46|, 1.0029599666595458984, PT ;  /* 0x3f8060fe2e00780b */ /* 0x000fe20003f66200 */
[----:B------:R-:W-:Y:S01]  /*5a00*/  FMUL R30, R49, R49 ;  /* 0x00000031311e7220 */ /* 0x000fe20000400000 */
[----:B------:R-:W-:Y:S01]  /*5a10*/  FSETP.GE.AND P2, PT, |R44|, 1.0029599666595458984, PT ;  /* 0x3f8060fe2c00780b */ /* 0x000fe20003f46200 */
[----:B------:R-:W-:Y:S01]  /*5a20*/  FMUL R50, R15, 0.70710676908493041992 ;  /* 0x3f3504f30f327820 */ /* 0x000fe20000400000 */
[----:B------:R-:W-:Y:S01]  /*5a30*/  FSETP.GE.AND P4, PT, |R49|, 1.0029599666595458984, PT ;  /* 0x3f8060fe3100780b */ /* 0x000fe20003f86200 */
[----:B------:R-:W-:Y:S01]  /*5a40*/  FMUL R51, R20, 0.70710676908493041992 ;  /* 0x3f3504f314337820 */ /* 0x000fe20000400000 */
[----:B------:R-:W-:Y:S01]  /*5a50*/  FSEL R32, |R46|, R29, P3 ;  /* 0x0000001d2e207208 */ /* 0x000fe20001800200 */
[----:B------:R-:W-:Y:S01]  /*5a60*/  FMUL R25, R25, 0.5 ;  /* 0x3f00000019197820 */ /* 0x000fe20000400000 */
[----:B------:R-:W-:Y:S01]  /*5a70*/  FSEL R28, |R44|, R28, P2 ;  /* 0x0000001c2c1c7208 */ /* 0x000fe20001000200 */
[----:B------:R-:W-:Y:S01]  /*5a80*/  FMUL R15, R15, 0.5 ;  /* 0x3f0000000f0f7820 */ /* 0x000fe20000400000 */
[----:B------:R-:W-:Y:S01]  /*5a90*/  FSEL R29, R6, 8.4834944573231041431e-05, P2 ;  /* 0x38b1e96a061d7808 */ /* 0x000fe20001000000 */
[----:B------:R-:W-:Y:S01]  /*5aa0*/  FMUL R20, R20, 0.5 ;  /* 0x3f00000014147820 */ /* 0x000fe20000400000 */
[----:B-1----:R-:W-:Y:S01]  /*5ab0*/  @P5 FADD R27, -R27, 1 ;  /* 0x3f8000001b1b5421 */ /* 0x002fe20000000100 */
[----:B------:R-:W-:-:S02]  /*5ac0*/  FSEL R31, -R7, -0.00082130916416645050049, P2 ;  /* 0xba574d20071f7808 */ /* 0x000fc40001000100 */
[----:B------:R-:W-:Y:S02]  /*5ad0*/  FSEL R33, R6, 8.4834944573231041431e-05, P3 ;  /* 0x38b1e96a06217808 */ /* 0x000fe40001800000 */
[----:B------:R-:W-:Y:S01]  /*5ae0*/  FSEL R35, -R7, -0.00082130916416645050049, P3 ;  /* 0xba574d2007237808 */ /* 0x000fe20001800100 */
[----:B------:R-:W-:Y:S01]  /*5af0*/  FFMA R29, R28, R29, R31 ;  /* 0x0000001d1c1d7223 */ /* 0x000fe2000000001f */
[----:B------:R-:W-:Y:S01]  /*5b00*/  FSEL R34, |R49|, R30, P4 ;  /* 0x0000001e31227208 */ /* 0x000fe20002000200 */
[C---:B------:R-:W-:Y:S01]  /*5b10*/  FMUL R30, R50.reuse, R50 ;  /* 0x00000032321e7220 */ /* 0x040fe20000400000 */
[----:B------:R-:W-:Y:S01]  /*5b20*/  @P5 LOP3.LUT R26, R27, 0x80000000, R38, 0xb8, !PT ;  /* 0x800000001b1a5812 */ /* 0x000fe200078eb826 */
[C---:B------:R-:W-:Y:S01]  /*5b30*/  FMUL R27, R51.reuse, R51 ;  /* 0x00000033331b7220 */ /* 0x040fe20000400000 */
[----:B------:R-:W-:Y:S01]  /*5b40*/  FSETP.GE.AND P0, PT, |R50|, 1.0029599666595458984, PT ;  /* 0x3f8060fe3200780b */ /* 0x000fe20003f06200 */
[----:B------:R-:W-:Y:S01]  /*5b50*/  FFMA R33, R32, R33, R35 ;  /* 0x0000002120217223 */ /* 0x000fe20000000023 */
[----:B------:R-:W-:Y:S01]  /*5b60*/  FSETP.GE.AND P5, PT, |R51|, 1.0029599666595458984, PT ;  /* 0x3f8060fe3300780b */ /* 0x000fe20003fa6200 */
[----:B------:R-:W-:Y:S01]  /*5b70*/  FADD R26, R26, 1 ;  /* 0x3f8000001a1a7421 */ /* 0x000fe20000000000 */
[----:B------:R-:W-:-:S02]  /*5b80*/  FSEL R37, R6, 8.4834944573231041431e-05, P4 ;  /* 0x38b1e96a06257808 */ /* 0x000fc40002000000 */
[C---:B------:R-:W-:Y:S02]  /*5b90*/  FSEL R39, -R7.reuse, -0.00082130916416645050049, P4 ;  /* 0xba574d2007277808 */ /* 0x040fe40002000100 */
[----:B------:R-:W-:Y:S02]  /*5ba0*/  FSEL R40, |R50|, R30, P0 ;  /* 0x0000001e32287208 */ /* 0x000fe40000000200 */
[----:B------:R-:W-:Y:S01]  /*5bb0*/  FSEL R31, R6, 8.4834944573231041431e-05, P0 ;  /* 0x38b1e96a061f7808 */ /* 0x000fe20000000000 */
[----:B------:R-:W-:Y:S01]  /*5bc0*/  FFMA R37, R34, R37, R39 ;  /* 0x0000002522257223 */ /* 0x000fe20000000027 */
[----:B------:R-:W-:Y:S02]  /*5bd0*/  FSEL R35, -R7, -0.00082130916416645050049, P0 ;  /* 0xba574d2007237808 */ /* 0x000fe40000000100 */
[----:B------:R-:W-:Y:S02]  /*5be0*/  FSEL R42, |R51|, R27, P5 ;  /* 0x0000001b332a7208 */ /* 0x000fe40002800200 */
[----:B------:R-:W-:Y:S01]  /*5bf0*/  FSEL R27, R8, 0.0052134888246655464172, P2 ;  /* 0x3baad5ea081b7808 */ /* 0x000fe20001000000 */
[----:B------:R-:W-:Y:S01]  /*5c00*/  FFMA R39, R40, R31, R35 ;  /* 0x0000001f28277223 */ /* 0x000fe20000000023 */
[----:B------:R-:W-:-:S02]  /*5c10*/  FSEL R31, R8, 0.0052134888246655464172, P3 ;  /* 0x3baad5ea081f7808 */ /* 0x000fc40001800000 */
[----:B------:R-:W-:Y:S01]  /*5c20*/  FSEL R41, R6, 8.4834944573231041431e-05, P5 ;  /* 0x38b1e96a06297808 */ /* 0x000fe20002800000 */
[----:B------:R-:W-:Y:S01]  /*5c30*/  FFMA R27, R28, R29, R27 ;  /* 0x0000001d1c1b7223 */ /* 0x000fe2000000001b */
[----:B------:R-:W-:Y:S01]  /*5c40*/  FSEL R43, -R7, -0.00082130916416645050049, P5 ;  /* 0xba574d20072b7808 */ /* 0x000fe20002800100 */
[----:B------:R-:W-:Y:S01]  /*5c50*/  FFMA R31, R32, R33, R31 ;  /* 0x00000021201f7223 */ /* 0x000fe2000000001f */
[----:B------:R-:W-:Y:S02]  /*5c60*/  FSEL R35, R8, 0.0052134888246655464172, P4 ;  /* 0x3baad5ea08237808 */ /* 0x000fe40002000000 */
[C---:B------:R-:W-:Y:S01]  /*5c70*/  FSEL R29, -R9.reuse, -0.026868773624300956726, P2 ;  /* 0xbcdc1be7091d7808 */ /* 0x040fe20001000100 */
[----:B------:R-:W-:Y:S01]  /*5c80*/  FFMA R43, R42, R41, R43 ;  /* 0x000000292a2b7223 */ /* 0x000fe2000000002b */
[C---:B------:R-:W-:Y:S01]  /*5c90*/  FSEL R33, -R9.reuse, -0.026868773624300956726, P3 ;  /* 0xbcdc1be709217808 */ /* 0x040fe20001800100 */
[----:B------:R-:W-:Y:S01]  /*5ca0*/  FFMA R35, R34, R37, R35 ;  /* 0x0000002522237223 */ /* 0x000fe20000000023 */
[----:B------:R-:W-:Y:S01]  /*5cb0*/  FSEL R41, R8, 0.0052134888246655464172, P0 ;  /* 0x3baad5ea08297808 */ /* 0x000fe20000000000 */
[----:B------:R-:W-:Y:S01]  /*5cc0*/  FFMA R27, R28, R27, R29 ;  /* 0x0000001b1c1b7223 */ /* 0x000fe2000000001d */
[----:B------:R-:W-:Y:S01]  /*5cd0*/  FSEL R37, -R9, -0.026868773624300956726, P4 ;  /* 0xbcdc1be709257808 */ /* 0x000fe20002000100 */
[----:B------:R-:W-:Y:S01]  /*5ce0*/  FFMA R33, R32, R31, R33 ;  /* 0x0000001f20217223 */ /* 0x000fe20000000021 */
[----:B------:R-:W-:Y:S01]  /*5cf0*/  FSEL R29, R10, 0.11284004896879196167, P2 ;  /* 0x3de718af0a1d7808 */ /* 0x000fe20001000000 */
[----:B------:R-:W-:Y:S01]  /*5d00*/  FFMA R39, R40, R39, R41 ;  /* 0x0000002728277223 */ /* 0x000fe20000000029 */
[----:B------:R-:W-:Y:S01]  /*5d10*/  FSEL R31, R11, -0.37612664699554443359, P2 ;  /* 0xbec093ac0b1f7808 */ /* 0x000fe20001000000 */
[----:B------:R-:W-:Y:S01]  /*5d20*/  FFMA R37, R34, R35, R37 ;  /* 0x0000002322257223 */ /* 0x000fe20000000025 */
[----:B------:R-:W-:Y:S01]  /*5d30*/  FSEL R41, -R9, -0.026868773624300956726, P0 ;  /* 0xbcdc1be709297808 */ /* 0x000fe20000000100 */
[----:B------:R-:W-:Y:S01]  /*5d40*/  FFMA R27, R28, R27, R29 ;  /* 0x0000001b1c1b7223 */ /* 0x000fe2000000001d */
[----:B------:R-:W-:-:S02]  /*5d50*/  FSEL R35, R10, 0.11284004896879196167, P3 ;  /* 0x3de718af0a237808 */ /* 0x000fc40001800000 */
[----:B------:R-:W-:Y:S01]  /*5d60*/  FSEL R29, R12, 0.12837915122509002686, P2 ;  /* 0x3e0375d30c1d7808 */ /* 0x000fe20001000000 */
[----:B------:R-:W-:Y:S01]  /*5d70*/  FFMA R27, R28, R27, R31 ;  /* 0x0000001b1c1b7223 */ /* 0x000fe2000000001f */
[C---:B------:R-:W-:Y:S01]  /*5d80*/  FSEL R31, R11.reuse, -0.37612664699554443359, P3 ;  /* 0xbec093ac0b1f7808 */ /* 0x040fe20001800000 */
[----:B------:R-:W-:Y:S01]  /*5d90*/  FFMA R41, R40, R39, R41 ;  /* 0x0000002728297223 */ /* 0x000fe20000000029 */
        /* <DEDUP_REMOVED lines=13> */
[----:B------:R-:W-:Y:S01]  /*5e70*/  F2FP.F16.E4M3.UNPACK_B R31, R3 ;  /* 0x00000003ff1f723e */ /* 0x000fe200020006ff */
[----:B------:R-:W-:Y:S01]  /*5e80*/  FFMA R43, R42, R43, R45 ;  /* 0x0000002b2a2b7223 */ /* 0x000fe2000000002d */
[----:B------:R-:W-:Y:S01]  /*5e90*/  FSEL R37, R12, 0.12837915122509002686, P4 ;  /* 0x3e0375d30c257808 */ /* 0x000fe20002000000 */
[----:B------:R-:W1:Y:S01]  /*5ea0*/  @P2 MUFU.EX2 R33, R27 ;  /* 0x0000001b00212308 */ /* 0x000e620000000800 */
[----:B------:R-:W-:Y:S01]  /*5eb0*/  FSEL R45, -R9, -0.026868773624300956726, P5 ;  /* 0xbcdc1be7092d7808 */ /* 0x000fe20002800100 */
[----:B------:R-:W-:Y:S01]  /*5ec0*/  FFMA R29, R29, R28, R28 ;  /* 0x0000001c1d1d7223 */ /* 0x000fe2000000001c */
[----:B------:R-:W-:-:S02]  /*5ed0*/  HADD2.F32 R28, -RZ, R31.H0_H0 ;  /* 0x2000001fff1c7230 */ /* 0x000fc40000004100 */
[----:B------:R-:W-:Y:S01]  /*5ee0*/  FMUL R30, R56, R67 ;  /* 0x00000043381e7220 */ /* 0x000fe20000400000 */
[----:B------:R-:W-:Y:S01]  /*5ef0*/  FSEL R39, R10, 0.11284004896879196167, P0 ;  /* 0x3de718af0a277808 */ /* 0x000fe20000000000 */
[----:B------:R-:W-:Y:S01]  /*5f00*/  FFMA R35, R34, R35, R37 ;  /* 0x0000002322237223 */ /* 0x000fe20000000025 */
[----:B------:R-:W-:Y:S01]  /*5f10*/  FSEL R32, -|R49|, R49, P4 ;  /* 0x0000003131207208 */ /* 0x000fe20002000300 */
[----:B------:R-:W-:Y:S01]  /*5f20*/  FFMA R45, R42, R43, R45 ;  /* 0x0000002b2a2d7223 */ /* 0x000fe2000000002d */
[----:B------:R-:W-:Y:S01]  /*5f30*/  FSEL R47, R10, 0.11284004896879196167, P5 ;  /* 0x3de718af0a2f7808 */ /* 0x000fe20002800000 */
[----:B------:R-:W-:Y:S01]  /*5f40*/  FFMA R28, R23, R28, R30 ;  /* 0x0000001c171c7223 */ /* 0x000fe2000000001e */
[----:B------:R-:W-:Y:S01]  /*5f50*/  F2FP.F16.E4M3.UNPACK_B R34, R3.H1 ;  /* 0x00000003ff22723e */ /* 0x000fe200030006ff */
[----:B------:R-:W-:Y:S01]  /*5f60*/  FFMA R39, R40, R41, R39 ;  /* 0x0000002928277223 */ /* 0x000fe20000000027 */
[----:B------:R-:W-:Y:S01]  /*5f70*/  FSEL R43, R11, -0.37612664699554443359, P0 ;  /* 0xbec093ac0b2b7808 */ /* 0x000fe20000000000 */
[----:B------:R-:W-:Y:S01]  /*5f80*/  FFMA R30, R35, R32, R32 ;  /* 0x00000020231e7223 */ /* 0x000fe20000000020 */
[----:B------:R-:W-:Y:S01]  /*5f90*/  FSEL R3, R11, -0.37612664699554443359, P5 ;  /* 0xbec093ac0b037808 */ /* 0x000fe20002800000 */
[----:B------:R-:W-:Y:S01]  /*5fa0*/  FFMA R45, R42, R45, R47 ;  /* 0x0000002d2a2d7223 */ /* 0x000fe2000000002f */
[----:B------:R-:W-:Y:S01]  /*5fb0*/  HADD2.F32 R32, -RZ, R31.H1_H1 ;  /* 0x3000001fff207230 */ /* 0x000fe20000004100 */
[----:B------:R-:W-:Y:S01]  /*5fc0*/  FSEL R35, R12, 0.12837915122509002686, P0 ;  /* 0x3e0375d30c237808 */ /* 0x000fe20000000000 */
[----:B------:R-:W-:-:S02]  /*5fd0*/  HADD2.F32 R36, -RZ, R34.H0_H0 ;  /* 0x20000022ff247230 */ /* 0x000fc40000004100 */
[----:B------:R-:W-:Y:S01]  /*5fe0*/  FFMA R39, R40, R39, R43 ;  /* 0x0000002728277223 */ /* 0x000fe2000000002b */
[----:B------:R-:W-:Y:S01]  /*5ff0*/  FMUL R31, R56, R65 ;  /* 0x00000041381f7220 */ /* 0x000fe20000400000 */
[----:B------:R-:W2:Y:S01]  /*6000*/  @P4 MUFU.EX2 R38, R30 ;  /* 0x0000001e00264308 */ /* 0x000ea20000000800 */
[----:B------:R-:W-:Y:S01]  /*6010*/  FSEL R41, R12, 0.12837915122509002686, P5 ;  /* 0x3e0375d30c297808 */ /* 0x000fe20002800000 */
[----:B------:R-:W-:Y:S01]  /*6020*/  FFMA R45, R42, R45, R3 ;  /* 0x0000002d2a2d7223 */ /* 0x000fe20000000003 */
[C---:B------:R-:W-:Y:S01]  /*6030*/  FFMA R3, R23.reuse, R32, R70 ;  /* 0x0000002017037223 */ /* 0x040fe20000000046 */
[----:B------:R-:W-:Y:S01]  /*6040*/  FSEL R32, -|R50|, R50, P0 ;  /* 0x0000003232207208 */ /* 0x000fe20000000300 */
[----:B------:R-:W-:Y:S01]  /*6050*/  FFMA R31, R23, R36, R31 ;  /* 0x00000024171f7223 */ /* 0x000fe2000000001f */
[----:B------:R-:W-:Y:S01]  /*6060*/  FFMA R39, R40, R39, R35 ;  /* 0x0000002728277223 */ /* 0x000fe20000000023 */
[----:B------:R-:W-:Y:S01]  /*6070*/  FSEL R36, -|R51|, R51, P5 ;  /* 0x0000003333247208 */ /* 0x000fe20002800300 */
[----:B------:R-:W3:Y:S01]  /*6080*/  @P3 MUFU.EX2 R37, R29 ;  /* 0x0000001d00253308 */ /* 0x000ee20000000800 */
[----:B------:R-:W-:Y:S01]  /*6090*/  FFMA R41, R42, R45, R41 ;  /* 0x0000002d2a297223 */ /* 0x000fe20000000029 */
[----:B-1----:R-:W-:Y:S01]  /*60a0*/  @P2 FADD R35, -R33, 1 ;  /* 0x3f80000021232421 */ /* 0x002fe20000000100 */
[----:B------:R-:W-:Y:S01]  /*60b0*/  FFMA R32, R39, R32, R32 ;  /* 0x0000002027207223 */ /* 0x000fe20000000020 */
[----:B------:R-:W-:Y:S01]  /*60c0*/  FMUL R53, R28, 0.70710676908493041992 ;  /* 0x3f3504f31c357820 */ /* 0x000fe20000400000 */
[----:B------:R-:W-:Y:S01]  /*60d0*/  FFMA R33, R41, R36, R36 ;  /* 0x0000002429217223 */ /* 0x000fe20000000024 */
[----:B------:R-:W-:Y:S01]  /*60e0*/  FMUL R70, R4, 0.70710676908493041992 ;  /* 0x3f3504f304467820 */ /* 0x000fe20000400000 */
[----:B------:R-:W-:Y:S01]  /*60f0*/  @P2 LOP3.LUT R27, R35, 0x80000000, R44, 0xb8, !PT ;  /* 0x80000000231b2812 */ /* 0x000fe200078eb82c */
[C---:B------:R-:W-:Y:S01]  /*6100*/  FMUL R40, R53.reuse, R53 ;  /* 0x0000003535287220 */ /* 0x040fe20000400000 */
[----:B------:R-:W1:Y:S01]  /*6110*/  @P0 MUFU.EX2 R35, R32 ;  /* 0x0000002000230308 */ /* 0x000e620000000800 */
[----:B--2---:R-:W-:Y:S01]  /*6120*/  @P4 FADD R38, -R38, 1 ;  /* 0x3f80000026264421 */ /* 0x004fe20000000100 */
[----:B------:R-:W-:Y:S01]  /*6130*/  FSETP.GE.AND P2, PT, |R53|, 1.0029599666595458984, PT ;  /* 0x3f8060fe3500780b */ /* 0x000fe20003f46200 */
[----:B------:R-:W-:Y:S01]  /*6140*/  FMUL R55, R3, 0.70710676908493041992 ;  /* 0x3f3504f303377820 */ /* 0x000fe20000400000 */
[----:B------:R-:W-:Y:S01]  /*6150*/  FMUL R65, R31, 0.70710676908493041992 ;  /* 0x3f3504f31f417820 */ /* 0x000fe20000400000 */
[----:B------:R-:W-:Y:S01]  /*6160*/  HADD2.F32 R34, -RZ, R34.H1_H1 ;  /* 0x30000022ff227230 */ /* 0x000fe20000004100 */
[----:B------:R-:W-:Y:S01]  /*6170*/  @P4 LOP3.LUT R30, R38, 0x80000000, R49, 0xb8, !PT ;  /* 0x80000000261e4812 */ /* 0x000fe200078eb831 */
[----:B------:R-:W-:Y:S01]  /*6180*/  FMUL R49, R24, 0.70710676908493041992 ;  /* 0x3f3504f318317820 */ /* 0x000fe20000400000 */
[----:B------:R-:W2:Y:S01]  /*6190*/  @P5 MUFU.EX2 R36, R33 ;  /* 0x0000002100245308 */ /* 0x000ea20000000800 */
[----:B---3--:R-:W-:Y:S01]  /*61a0*/  @P3 FADD R37, -R37, 1 ;  /* 0x3f80000025253421 */ /* 0x008fe20000000100 */
[C---:B------:R-:W-:Y:S01]  /*61b0*/  FSETP.GE.AND P4, PT, |R70|.reuse, 1.0029599666595458984, PT ;  /* 0x3f8060fe4600780b */ /* 0x040fe20003f86200 */
[----:B------:R-:W-:Y:S01]  /*61c0*/  FMUL R38, R49, R49 ;  /* 0x0000003131267220 */ /* 0x000fe20000400000 */
[----:B------:R-:W-:Y:S01]  /*61d0*/  FSEL R41, |R53|, R40, P2 ;  /* 0x0000002835297208 */ /* 0x000fe20001000200 */
[----:B------:R-:W-:Y:S01]  /*61e0*/  FFMA R34, R23, R34, R68 ;  /* 0x0000002217227223 */ /* 0x000fe20000000044 */
[----:B------:R-:W-:Y:S01]  /*61f0*/  @P3 LOP3.LUT R29, R37, 0x80000000, R46, 0xb8, !PT ;  /* 0x80000000251d3812 */ /* 0x000fe200078eb82e */
[C---:B------:R-:W-:Y:S01]  /*6200*/  FMUL R37, R70.reuse, R70 ;  /* 0x0000004646257220 */ /* 0x040fe20000400000 */
[----:B------:R-:W-:Y:S01]  /*6210*/  FSETP.GE.AND P3, PT, |R49|, 1.0029599666595458984, PT ;  /* 0x3f8060fe3100780b */ /* 0x000fe20003f66200 */
[----:B-1----:R-:W-:Y:S01]  /*6220*/  @P0 FADD R35, -R35, 1 ;  /* 0x3f80000023230421 */ /* 0x002fe20000000100 */
[----:B------:R-:W-:Y:S01]  /*6230*/  FSEL R40, -R7, -0.00082130916416645050049, P4 ;  /* 0xba574d2007287808 */ /* 0x000fe20002000100 */
[----:B------:R-:W-:Y:S01]  /*6240*/  FADD R27, R27, 1 ;  /* 0x3f8000001b1b7421 */ /* 0x000fe20000000000 */
[----:B------:R-:W-:Y:S01]  /*6250*/  FSEL R39, |R49|, R38, P3 ;  /* 0x0000002631277208 */ /* 0x000fe20001800200 */
[----:B------:R-:W-:Y:S01]  /*6260*/  FMUL R3, R3, 0.5 ;  /* 0x3f00000003037820 */ /* 0x000fe20000400000 */
[----:B------:R-:W-:Y:S01]  /*6270*/  FSEL R37, |R70|, R37, P4 ;  /* 0x0000002546257208 */ /* 0x000fe20002000200 */
[----:B------:R-:W-:Y:S01]  /*6280*/  FADD R29, R29, 1 ;  /* 0x3f8000001d1d7421 */ /* 0x000fe20000000000 */
[----:B------:R-:W-:Y:S01]  /*6290*/  FSEL R38, R6, 8.4834944573231041431e-05, P4 ;  /* 0x38b1e96a06267808 */ /* 0x000fe20002000000 */
[----:B--2---:R-:W-:Y:S01]  /*62a0*/  @P5 FADD R36, -R36, 1 ;  /* 0x3f80000024245421 */ /* 0x004fe20000000100 */
[----:B------:R-:W-:Y:S01]  /*62b0*/  FSEL R42, R6, 8.4834944573231041431e-05, P3 ;  /* 0x38b1e96a062a7808 */ /* 0x000fe20001800000 */
[----:B------:R-:W-:Y:S01]  /*62c0*/  FADD R30, R30, 1 ;  /* 0x3f8000001e1e7421 */ /* 0x000fe20000000000 */
[----:B------:R-:W-:Y:S01]  /*62d0*/  FSEL R44, -R7, -0.00082130916416645050049, P3 ;  /* 0xba574d20072c7808 */ /* 0x000fe20001800100 */
[----:B------:R-:W-:Y:S01]  /*62e0*/  FFMA R38, R37, R38, R40 ;  /* 0x0000002625267223 */ /* 0x000fe20000000028 */
[----:B------:R-:W-:Y:S01]  /*62f0*/  @P0 LOP3.LUT R32, R35, 0x80000000, R50, 0xb8, !PT ;  /* 0x8000000023200812 */ /* 0x000fe200078eb832 */
[C---:B------:R-:W-:Y:S01]  /*6300*/  FMUL R35, R55.reuse, R55 ;  /* 0x0000003737237220 */ /* 0x040fe20000400000 */
[----:B------:R-:W-:Y:S01]  /*6310*/  FSETP.GE.AND P0, PT, |R55|, 1.0029599666595458984, PT ;  /* 0x3f8060fe3700780b */ /* 0x000fe20003f06200 */
[----:B------:R-:W-:Y:S01]  /*6320*/  FFMA R42, R39, R42, R44 ;  /* 0x0000002a272a7223 */ /* 0x000fe2000000002c */
[----:B------:R-:W-:Y:S01]  /*6330*/  @P5 LOP3.LUT R33, R36, 0x80000000, R51, 0xb8, !PT ;  /* 0x8000000024215812 */ /* 0x000fe200078eb833 */
[C---:B------:R-:W-:Y:S01]  /*6340*/  FMUL R36, R65.reuse, R65 ;  /* 0x0000004141247220 */ /* 0x040fe20000400000 */
[----:B------:R-:W-:Y:S01]  /*6350*/  FSETP.GE.AND P5, PT, |R65|, 1.0029599666595458984, PT ;  /* 0x3f8060fe4100780b */ /* 0x000fe20003fa6200 */
[----:B------:R-:W-:Y:S01]  /*6360*/  FMUL R4, R4, 0.5 ;  /* 0x3f00000004047820 */ /* 0x000fe20000400000 */
[----:B------:R-:W-:Y:S01]  /*6370*/  FSEL R46, R6, 8.4834944573231041431e-05, P2 ;  /* 0x38b1e96a062e7808 */ /* 0x000fe20001000000 */
[----:B------:R-:W-:Y:S01]  /*6380*/  FMUL R24, R24, 0.5 ;  /* 0x3f00000018187820 */ /* 0x000fe20000400000 */
[----:B------:R-:W-:Y:S01]  /*6390*/  FSEL R48, -R7, -0.00082130916416645050049, P2 ;  /* 0xba574d2007307808 */ /* 0x000fe20001000100 */
[----:B------:R-:W-:Y:S01]  /*63a0*/  FADD R32, R32, 1 ;  /* 0x3f80000020207421 */ /* 0x000fe20000000000 */
[----:B------:R-:W-:Y:S01]  /*63b0*/  FSEL R45, |R55|, R35, P0 ;  /* 0x00000023372d7208 */ /* 0x000fe20000000200 */
[----:B------:R-:W-:Y:S01]  /*63c0*/  FADD R33, R33, 1 ;  /* 0x3f80000021217421 */ /* 0x000fe20000000000 */
[----:B------:R-:W-:Y:S01]  /*63d0*/  FSEL R40, R6, 8.4834944573231041431e-05, P0 ;  /* 0x38b1e96a06287808 */ /* 0x000fe20000000000 */
[----:B------:R-:W-:Y:S01]  /*63e0*/  FFMA R46, R41, R46, R48 ;  /* 0x0000002e292e7223 */ /* 0x000fe20000000030 */
[----:B------:R-:W-:Y:S01]  /*63f0*/  FSEL R44, -R7, -0.00082130916416645050049, P0 ;  /* 0xba574d20072c7808 */ /* 0x000fe20000000100 */
[----:B------:R-:W-:Y:S01]  /*6400*/  FMUL R28, R28, 0.5 ;  /* 0x3f0000001c1c7820 */ /* 0x000fe20000400000 */
[----:B------:R-:W-:Y:S01]  /*6410*/  FSEL R47, |R65|, R36, P5 ;  /* 0x00000024412f7208 */ /* 0x000fe20002800200 */
[----:B------:R-:W-:Y:S01]  /*6420*/  FMUL R25, R30, R25 ;  /* 0x000000191e197220 */ /* 0x000fe20000400000 */
[----:B------:R-:W-:Y:S01]  /*6430*/  FSEL R50, R6, 8.4834944573231041431e-05, P5 ;  /* 0x38b1e96a06327808 */ /* 0x000fe20002800000 */
[----:B------:R-:W-:Y:S01]  /*6440*/  FFMA R48, R45, R40, R44 ;  /* 0x000000282d307223 */ /* 0x000fe2000000002c */
[----:B------:R-:W-:Y:S01]  /*6450*/  FSEL R52, -R7, -0.00082130916416645050049, P5 ;  /* 0xba574d2007347808 */ /* 0x000fe20002800100 */
[----:B------:R-:W-:Y:S01]  /*6460*/  FMUL R15, R32, R15 ;  /* 0x0000000f200f7220 */ /* 0x000fe20000400000 */
[C---:B------:R-:W-:Y:S01]  /*6470*/  FSEL R36, R8.reuse, 0.0052134888246655464172, P4 ;  /* 0x3baad5ea08247808 */ /* 0x040fe20002000000 */
[----:B------:R-:W-:Y:S01]  /*6480*/  FMUL R20, R33, R20 ;  /* 0x0000001421147220 */ /* 0x000fe20000400000 */
[C---:B------:R-:W-:Y:S01]  /*6490*/  FSEL R44, R8.reuse, 0.0052134888246655464172, P2 ;  /* 0x3baad5ea082c7808 */ /* 0x040fe20001000000 */
[----:B------:R-:W-:Y:S01]  /*64a0*/  FFMA R52, R47, R50, R52 ;  /* 0x000000322f347223 */ /* 0x000fe20000000034 */
[C---:B------:R-:W-:Y:S01]  /*64b0*/  FSEL R40, R8.reuse, 0.0052134888246655464172, P3 ;  /* 0x3baad5ea08287808 */ /* 0x040fe20001800000 */
[----:B------:R-:W-:Y:S01]  /*64c0*/  FFMA R36, R37, R38, R36 ;  /* 0x0000002625247223 */ /* 0x000fe20000000024 */
[----:B------:R-:W-:Y:S01]  /*64d0*/  FSEL R50, R8, 0.0052134888246655464172, P0 ;  /* 0x3baad5ea08327808 */ /* 0x000fe20000000000 */
[----:B------:R-:W-:Y:S01]  /*64e0*/  FFMA R44, R41, R46, R44 ;  /* 0x0000002e292c7223 */ /* 0x000fe2000000002c */
[----:B------:R-:W-:Y:S01]  /*64f0*/  FSEL R38, -R9, -0.026868773624300956726, P4 ;  /* 0xbcdc1be709267808 */ /* 0x000fe20002000100 */
[----:B------:R-:W-:Y:S01]  /*6500*/  FFMA R40, R39, R42, R40 ;  /* 0x0000002a27287223 */ /* 0x000fe20000000028 */
[----:B------:R-:W-:Y:S01]  /*6510*/  FSEL R46, -R9, -0.026868773624300956726, P2 ;  /* 0xbcdc1be7092e7808 */ /* 0x000fe20001000100 */
[----:B------:R-:W-:Y:S01]  /*6520*/  FFMA R48, R45, R48, R50 ;  /* 0x000000302d307223 */ /* 0x000fe20000000032 */
[----:B------:R-:W-:Y:S01]  /*6530*/  FSEL R42, -R9, -0.026868773624300956726, P3 ;  /* 0xbcdc1be7092a7808 */ /* 0x000fe20001800100 */
[----:B------:R-:W-:Y:S01]  /*6540*/  FFMA R36, R37, R36, R38 ;  /* 0x0000002425247223 */ /* 0x000fe20000000026 */
[----:B------:R-:W-:Y:S01]  /*6550*/  FSEL R50, -R9, -0.026868773624300956726, P0 ;  /* 0xbcdc1be709327808 */ /* 0x000fe20000000100 */
[----:B------:R-:W-:Y:S01]  /*6560*/  FFMA R46, R41, R44, R46 ;  /* 0x0000002c292e7223 */ /* 0x000fe2000000002e */
[C---:B------:R-:W-:Y:S01]  /*6570*/  FSEL R38, R10.reuse, 0.11284004896879196167, P4 ;  /* 0x3de718af0a267808 */ /* 0x040fe20002000000 */
[----:B------:R-:W-:Y:S01]  /*6580*/  FFMA R42, R39, R40, R42 ;  /* 0x00000028272a7223 */ /* 0x000fe2000000002a */
[C---:B------:R-:W-:Y:S01]  /*6590*/  FSEL R44, R10.reuse, 0.11284004896879196167, P3 ;  /* 0x3de718af0a2c7808 */ /* 0x040fe20001800000 */
[----:B------:R-:W-:Y:S01]  /*65a0*/  FFMA R50, R45, R48, R50 ;  /* 0x000000302d327223 */ /* 0x000fe20000000032 */
[----:B------:R-:W-:Y:S01]  /*65b0*/  FSEL R48, R10, 0.11284004896879196167, P2 ;  /* 0x3de718af0a307808 */ /* 0x000fe20001000000 */
[----:B------:R-:W-:Y:S01]  /*65c0*/  FFMA R36, R37, R36, R38 ;  /* 0x0000002425247223 */ /* 0x000fe20000000026 */
[----:B------:R-:W-:Y:S01]  /*65d0*/  FSEL R40, R11, -0.37612664699554443359, P4 ;  /* 0xbec093ac0b287808 */ /* 0x000fe20002000000 */
[----:B------:R-:W-:Y:S01]  /*65e0*/  FFMA R42, R39, R42, R44 ;  /* 0x0000002a272a7223 */ /* 0x000fe2000000002c */
[----:B------:R-:W-:Y:S01]  /*65f0*/  FSEL R54, R8, 0.0052134888246655464172, P5 ;  /* 0x3baad5ea08367808 */ /* 0x000fe20002800000 */
[----:B------:R-:W-:Y:S01]  /*6600*/  FFMA R46, R41, R46, R48 ;  /* 0x0000002e292e7223 */ /* 0x000fe20000000030 */
[----:B------:R-:W-:Y:S01]  /*6610*/  FSEL R44, R11, -0.37612664699554443359, P2 ;  /* 0xbec093ac0b2c7808 */ /* 0x000fe20001000000 */
[----:B------:R-:W-:Y:S01]  /*6620*/  FFMA R36, R37, R36, R40 ;  /* 0x0000002425247223 */ /* 0x000fe20000000028 */
[----:B------:R-:W-:Y:S01]  /*6630*/  FSEL R40, R11, -0.37612664699554443359, P3 ;  /* 0xbec093ac0b287808 */ /* 0x000fe20001800000 */
[----:B------:R-:W-:Y:S01]  /*6640*/  FFMA R52, R47, R52, R54 ;  /* 0x000000342f347223 */ /* 0x000fe20000000036 */
[----:B------:R-:W-:Y:S01]  /*6650*/  FSEL R54, -R9, -0.026868773624300956726, P5 ;  /* 0xbcdc1be709367808 */ /* 0x000fe20002800100 */
[----:B------:R-:W-:Y:S01]  /*6660*/  FFMA R44, R41, R46, R44 ;  /* 0x0000002e292c7223 */ /* 0x000fe2000000002c */
[----:B------:R-:W-:Y:S01]  /*6670*/  FSEL R46, R10, 0.11284004896879196167, P0 ;  /* 0x3de718af0a2e7808 */ /* 0x000fe20000000000 */
[----:B------:R-:W-:Y:S01]  /*6680*/  FFMA R40, R39, R42, R40 ;  /* 0x0000002a27287223 */ /* 0x000fe20000000028 */
[C---:B------:R-:W-:Y:S01]  /*6690*/  FSEL R38, R12.reuse, 0.12837915122509002686, P4 ;  /* 0x3e0375d30c267808 */ /* 0x040fe20002000000 */
[----:B------:R-:W-:Y:S01]  /*66a0*/  FFMA R52, R47, R52, R54 ;  /* 0x000000342f347223 */ /* 0x000fe20000000036 */
[----:B------:R-:W-:Y:S01]  /*66b0*/  FSEL R42, R12, 0.12837915122509002686, P2 ;  /* 0x3e0375d30c2a7808 */ /* 0x000fe20001000000 */
[----:B------:R-:W-:Y:S01]  /*66c0*/  FFMA R46, R45, R50, R46 ;  /* 0x000000322d2e7223 */ /* 0x000fe2000000002e */
[----:B------:R-:W-:Y:S01]  /*66d0*/  FSEL R48, R11, -0.37612664699554443359, P0 ;  /* 0xbec093ac0b307808 */ /* 0x000fe20000000000 */
[----:B------:R-:W-:Y:S01]  /*66e0*/  FFMA R36, R37, R36, R38 ;  /* 0x0000002425247223 */ /* 0x000fe20000000026 */
[----:B------:R-:W-:Y:S01]  /*66f0*/  FSEL R35, -|R70|, R70, P4 ;  /* 0x0000004646237208 */ /* 0x000fe20002000300 */
        /* <DEDUP_REMOVED lines=11> */
[----:B------:R-:W-:Y:S01]  /*67b0*/  F2FP.F16.E4M3.UNPACK_B R36, R0 ;  /* 0x00000000ff24723e */ /* 0x000fe200020006ff */
[----:B------:R-:W-:Y:S01]  /*67c0*/  FFMA R48, R47, R52, R48 ;  /* 0x000000342f307223 */ /* 0x000fe20000000030 */
[----:B------:R-:W-:Y:S01]  /*67d0*/  FSEL R44, R12, 0.12837915122509002686, P0 ;  /* 0x3e0375d30c2c7808 */ /* 0x000fe20000000000 */
[----:B------:R-:W-:Y:S01]  /*67e0*/  FFMA R41, R38, R35, R35 ;  /* 0x0000002326297223 */ /* 0x000fe20000000023 */
[----:B------:R-:W-:Y:S01]  /*67f0*/  FSEL R50, R12, 0.12837915122509002686, P5 ;  /* 0x3e0375d30c327808 */ /* 0x000fe20002800000 */
[----:B------:R-:W-:-:S02]  /*6800*/  HADD2.F32 R38, -RZ, R36.H0_H0 ;  /* 0x20000024ff267230 */ /* 0x000fc40000004100 */
[----:B------:R-:W-:Y:S01]  /*6810*/  FMUL R40, R56, R63 ;  /* 0x0000003f38287220 */ /* 0x000fe20000400000 */
[----:B------:R-:W-:Y:S01]  /*6820*/  F2FP.F16.E4M3.UNPACK_B R0, R0.H1 ;  /* 0x00000000ff00723e */ /* 0x000fe200030006ff */
[----:B------:R-:W-:Y:S01]  /*6830*/  FFMA R44, R45, R46, R44 ;  /* 0x0000002e2d2c7223 */ /* 0x000fe2000000002c */
[----:B------:R-:W-:Y:S01]  /*6840*/  FFMA R48, R47, R48, R50 ;  /* 0x000000302f307223 */ /* 0x000fe20000000032 */
[----:B------:R-:W-:Y:S01]  /*6850*/  FSEL R45, -|R55|, R55, P0 ;  /* 0x00000037372d7208 */ /* 0x000fe20000000300 */
[----:B------:R-:W-:Y:S01]  /*6860*/  FFMA R35, R23, R38, R40 ;  /* 0x0000002617237223 */ /* 0x000fe20000000028 */
[----:B------:R-:W-:Y:S01]  /*6870*/  FSEL R47, -|R65|, R65, P5 ;  /* 0x00000041412f7208 */ /* 0x000fe20002800300 */
[----:B------:R-:W-:Y:S01]  /*6880*/  HADD2.F32 R36, -RZ, R36.H1_H1 ;  /* 0x30000024ff247230 */ /* 0x000fe20000004100 */
[----:B------:R-:W1:Y:S01]  /*6890*/  @P2 MUFU.EX2 R40, R43 ;  /* 0x0000002b00282308 */ /* 0x000e620000000800 */
[--C-:B------:R-:W-:Y:S02]  /*68a0*/  HADD2.F32 R38, -RZ, R0.reuse.H0_H0 ;  /* 0x20000000ff267230 */ /* 0x100fe40000004100 */
[----:B------:R-:W-:Y:S01]  /*68b0*/  FFMA R44, R44, R45, R45 ;  /* 0x0000002d2c2c7223 */ /* 0x000fe2000000002d */
[----:B------:R-:W-:Y:S01]  /*68c0*/  FFMA R47, R48, R47, R47 ;  /* 0x0000002f302f7223 */ /* 0x000fe2000000002f */
[----:B------:R-:W-:Y:S01]  /*68d0*/  FFMA R66, R23, R36, R66 ;  /* 0x0000002417427223 */ /* 0x000fe20000000042 */
[----:B------:R-:W-:-:S02]  /*68e0*/  HADD2.F32 R0, -RZ, R0.H1_H1 ;  /* 0x30000000ff007230 */ /* 0x000fc40000004100 */
[----:B------:R-:W-:Y:S01]  /*68f0*/  FFMA R61, R23, R38, R61 ;  /* 0x00000026173d7223 */ /* 0x000fe2000000003d */
[----:B------:R-:W-:Y:S01]  /*6900*/  FMUL R63, R35, 0.70710676908493041992 ;  /* 0x3f3504f3233f7820 */ /* 0x000fe20000400000 */
[----:B------:R-:W2:Y:S01]  /*6910*/  @P4 MUFU.EX2 R39, R37 ;  /* 0x0000002500274308 */ /* 0x000ea20000000800 */
[----:B------:R-:W-:Y:S01]  /*6920*/  FMUL R67, R66, 0.70710676908493041992 ;  /* 0x3f3504f342437820 */ /* 0x000fe20000400000 */
[----:B------:R-:W-:Y:S01]  /*6930*/  FFMA R64, R23, R0, R64 ;  /* 0x0000000017407223 */ /* 0x000fe20000000040 */
[----:B------:R-:W-:Y:S01]  /*6940*/  FMUL R54, R34, 0.70710676908493041992 ;  /* 0x3f3504f322367820 */ /* 0x000fe20000400000 */
[----:B------:R-:W-:Y:S01]  /*6950*/  FMUL R68, R61, 0.70710676908493041992 ;  /* 0x3f3504f33d447820 */ /* 0x000fe20000400000 */
[----:B------:R-:W-:Y:S01]  /*6960*/  F2FP.SATFINITE.E4M3.F32.PACK_AB_MERGE_C R20, R20, R15, RZ ;  /* 0x0000000f1414723e */ /* 0x000fe200048070ff */
[----:B------:R-:W-:Y:S02]  /*6970*/  FMUL R69, R64, 0.70710676908493041992 ;  /* 0x3f3504f340457820 */ /* 0x000fe40000400000 */
[----:B------:R-:W3:Y:S01]  /*6980*/  @P3 MUFU.EX2 R42, R41 ;  /* 0x00000029002a3308 */ /* 0x000ee20000000800 */
[----:B-1----:R-:W-:Y:S01]  /*6990*/  @P2 FADD R40, -R40, 1 ;  /* 0x3f80000028282421 */ /* 0x002fe20000000100 */
[----:B------:R-:W-:-:S04]  /*69a0*/  FMUL R0, R68, R68 ;  /* 0x0000004444007220 */ /* 0x000fc80000400000 */
[----:B------:R-:W-:Y:S01]  /*69b0*/  @P2 LOP3.LUT R43, R40, 0x80000000, R53, 0xb8, !PT ;  /* 0x80000000282b2812 */ /* 0x000fe200078eb835 */
[----:B------:R-:W-:Y:S01]  /*69c0*/  FMUL R40, R63, R63 ;  /* 0x0000003f3f287220 */ /* 0x000fe20000400000 */
[----:B------:R-:W1:Y:S01]  /*69d0*/  @P0 MUFU.EX2 R36, R44 ;  /* 0x0000002c00240308 */ /* 0x000e620000000800 */
[----:B--2---:R-:W-:Y:S01]  /*69e0*/  @P4 FADD R39, -R39, 1 ;  /* 0x3f80000027274421 */ /* 0x004fe20000000100 */
[----:B------:R-:W-:Y:S01]  /*69f0*/  FSETP.GE.AND P2, PT, |R54|, 1.0029599666595458984, PT ;  /* 0x3f8060fe3600780b */ /* 0x000fe20003f46200 */
[----:B------:R-:W-:-:S03]  /*6a00*/  FADD R43, R43, 1 ;  /* 0x3f8000002b2b7421 */ /* 0x000fc60000000000 */
[----:B------:R-:W-:Y:S01]  /*6a10*/  @P4 LOP3.LUT R37, R39, 0x80000000, R70, 0xb8, !PT ;  /* 0x8000000027254812 */ /* 0x000fe200078eb846 */
[----:B------:R-:W-:Y:S01]  /*6a20*/  FMUL R39, R54, R54 ;  /* 0x0000003636277220 */ /* 0x000fe20000400000 */
[----:B------:R-:W2:Y:S01]  /*6a30*/  @P5 MUFU.EX2 R38, R47 ;  /* 0x0000002f00265308 */ /* 0x000ea20000000800 */
[----:B---3--:R-:W-:Y:S01]  /*6a40*/  @P3 FADD R42, -R42, 1 ;  /* 0x3f8000002a2a3421 */ /* 0x008fe20000000100 */
[----:B------:R-:W-:Y:S01]  /*6a50*/  FSETP.GE.AND P4, PT, |R63|, 1.0029599666595458984, PT ;  /* 0x3f8060fe3f00780b */ /* 0x000fe20003f86200 */
[----:B------:R-:W-:Y:S01]  /*6a60*/  FADD R37, R37, 1 ;  /* 0x3f80000025257421 */ /* 0x000fe20000000000 */
[----:B------:R-:W-:Y:S01]  /*6a70*/  FSEL R39, |R54|, R39, P2 ;  /* 0x0000002736277208 */ /* 0x000fe20001000200 */
[----:B------:R-:W-:Y:S01]  /*6a80*/  FMUL R28, R43, R28 ;  /* 0x0000001c2b1c7220 */ /* 0x000fe20000400000 */
[----:B------:R-:W-:Y:S01]  /*6a90*/  @P3 LOP3.LUT R41, R42, 0x80000000, R49, 0xb8, !PT ;  /* 0x800000002a293812 */ /* 0x000fe200078eb831 */
[C---:B------:R-:W-:Y:S01]  /*6aa0*/  FMUL R42, R67.reuse, R67 ;  /* 0x00000043432a7220 */ /* 0x040fe20000400000 */
[----:B------:R-:W-:Y:S01]  /*6ab0*/  FSETP.GE.AND P3, PT, |R67|, 1.0029599666595458984, PT ;  /* 0x3f8060fe4300780b */ /* 0x000fe20003f66200 */
[----:B-1----:R-:W-:Y:S01]  /*6ac0*/  @P0 FADD R36, -R36, 1 ;  /* 0x3f80000024240421 */ /* 0x002fe20000000100 */
[----:B------:R-:W-:Y:S01]  /*6ad0*/  FSEL R45, |R63|, R40, P4 ;  /* 0x000000283f2d7208 */ /* 0x000fe20002000200 */
[----:B------:R-:W-:Y:S01]  /*6ae0*/  FADD R41, R41, 1 ;  /* 0x3f80000029297421 */ /* 0x000fe20000000000 */
[----:B------:R-:W-:Y:S01]  /*6af0*/  FSEL R46, R6, 8.4834944573231041431e-05, P4 ;  /* 0x38b1e96a062e7808 */ /* 0x000fe20002000000 */
[----:B------:R-:W-:Y:S01]  /*6b00*/  FMUL R4, R37, R4 ;  /* 0x0000000425047220 */ /* 0x000fe20000400000 */
[----:B------:R-:W-:Y:S01]  /*6b10*/  @P0 LOP3.LUT R44, R36, 0x80000000, R55, 0xb8, !PT ;  /* 0x80000000242c0812 */ /* 0x000fe200078eb837 */
[----:B------:R-:W-:Y:S01]  /*6b20*/  FMUL R36, R69, R69 ;  /* 0x0000004545247220 */ /* 0x000fe20000400000 */
[----:B------:R-:W-:Y:S01]  /*6b30*/  FSEL R48, -R7, -0.00082130916416645050049, P4 ;  /* 0xba574d2007307808 */ /* 0x000fe20002000100 */
[----:B--2---:R-:W-:Y:S01]  /*6b40*/  @P5 FADD R38, -R38, 1 ;  /* 0x3f80000026265421 */ /* 0x004fe20000000100 */
[----:B------:R-:W-:Y:S01]  /*6b50*/  FSETP.GE.AND P0, PT, |R68|, 1.0029599666595458984, PT ;  /* 0x3f8060fe4400780b */ /* 0x000fe20003f06200 */
[----:B------:R-:W-:Y:S01]  /*6b60*/  FADD R44, R44, 1 ;  /* 0x3f8000002c2c7421 */ /* 0x000fe20000000000 */
[----:B------:R-:W-:Y:S01]  /*6b70*/  FSEL R49, |R67|, R42, P3 ;  /* 0x0000002a43317208 */ /* 0x000fe20001800200 */
[----:B------:R-:W-:Y:S01]  /*6b80*/  FFMA R46, R45, R46, R48 ;  /* 0x0000002e2d2e7223 */ /* 0x000fe20000000030 */
[----:B------:R-:W-:Y:S01]  /*6b90*/  @P5 LOP3.LUT R47, R38, 0x80000000, R65, 0xb8, !PT ;  /* 0x80000000262f5812 */ /* 0x000fe200078eb841 */
[----:B------:R-:W-:Y:S01]  /*6ba0*/  FMUL R41, R41, R24 ;  /* 0x0000001829297220 */ /* 0x000fe20000400000 */
[----:B------:R-:W-:-:S02]  /*6bb0*/  FSETP.GE.AND P5, PT, |R69|, 1.0029599666595458984, PT ;  /* 0x3f8060fe4500780b */ /* 0x000fc40003fa6200 */
[C---:B------:R-:W-:Y:S01]  /*6bc0*/  FSEL R50, R6.reuse, 8.4834944573231041431e-05, P3 ;  /* 0x38b1e96a06327808 */ /* 0x040fe20001800000 */
[----:B------:R-:W-:Y:S01]  /*6bd0*/  FADD R47, R47, 1 ;  /* 0x3f8000002f2f7421 */ /* 0x000fe20000000000 */
[C---:B------:R-:W-:Y:S02]  /*6be0*/  FSEL R52, -R7.reuse, -0.00082130916416645050049, P3 ;  /* 0xba574d2007347808 */ /* 0x040fe40001800100 */
[C---:B------:R-:W-:Y:S02]  /*6bf0*/  FSEL R40, R6.reuse, 8.4834944573231041431e-05, P2 ;  /* 0x38b1e96a06287808 */ /* 0x040fe40001000000 */
[----:B------:R-:W-:Y:S01]  /*6c00*/  FSEL R42, -R7, -0.00082130916416645050049, P2 ;  /* 0xba574d20072a7808 */ /* 0x000fe20001000100 */
[----:B------:R-:W-:Y:S01]  /*6c10*/  FFMA R50, R49, R50, R52 ;  /* 0x0000003231327223 */ /* 0x000fe20000000034 */
[C---:B------:R-:W-:Y:S02]  /*6c20*/  FSEL R51, R6.reuse, 8.4834944573231041431e-05, P0 ;  /* 0x38b1e96a06337808 */ /* 0x040fe40000000000 */
[----:B------:R-:W-:Y:S01]  /*6c30*/  FSEL R55, R6, 8.4834944573231041431e-05, P5 ;  /* 0x38b1e96a06377808 */ /* 0x000fe20002800000 */
[----:B------:R-:W-:Y:S01]  /*6c40*/  FFMA R40, R39, R40, R42 ;  /* 0x0000002827287223 */ /* 0x000fe2000000002a */
[----:B------:R-:W-:-:S02]  /*6c50*/  FSEL R6, R8, 0.0052134888246655464172, P4 ;  /* 0x3baad5ea08067808 */ /* 0x000fc40002000000 */
[----:B------:R-:W-:Y:S02]  /*6c60*/  FSEL R48, |R68|, R0, P0 ;  /* 0x0000000044307208 */ /* 0x000fe40000000200 */
[----:B------:R-:W-:Y:S01]  /*6c70*/  FSEL R53, -R7, -0.00082130916416645050049, P0 ;  /* 0xba574d2007357808 */ /* 0x000fe20000000100 */
[----:B------:R-:W-:Y:S01]  /*6c80*/  FFMA R46, R45, R46, R6 ;  /* 0x0000002e2d2e7223 */ /* 0x000fe20000000006 */
[----:B------:R-:W-:Y:S02]  /*6c90*/  FSEL R0, R8, 0.0052134888246655464172, P2 ;  /* 0x3baad5ea08007808 */ /* 0x000fe40001000000 */
[----:B------:R-:W-:Y:S01]  /*6ca0*/  FSEL R7, -R7, -0.00082130916416645050049, P5 ;  /* 0xba574d2007077808 */ /* 0x000fe20002800100 */
[----:B------:R-:W-:Y:S01]  /*6cb0*/  FFMA R51, R48, R51, R53 ;  /* 0x0000003330337223 */ /* 0x000fe20000000035 */
[----:B------:R-:W-:Y:S01]  /*6cc0*/  FSEL R52, |R69|, R36, P5 ;  /* 0x0000002445347208 */ /* 0x000fe20002800200 */
[----:B------:R-:W-:Y:S01]  /*6cd0*/  FFMA R0, R39, R40, R0 ;  /* 0x0000002827007223 */ /* 0x000fe20000000000 */
[----:B------:R-:W-:-:S02]  /*6ce0*/  FSEL R6, -R9, -0.026868773624300956726, P2 ;  /* 0xbcdc1be709067808 */ /* 0x000fc40001000100 */
[----:B------:R-:W-:Y:S01]  /*6cf0*/  FSEL R36, R8, 0.0052134888246655464172, P3 ;  /* 0x3baad5ea08247808 */ /* 0x000fe20001800000 */
[----:B------:R-:W-:Y:S01]  /*6d00*/  FFMA R55, R52, R55, R7 ;  /* 0x0000003734377223 */ /* 0x000fe20000000007 */
[C---:B------:R-:W-:Y:S01]  /*6d10*/  FSEL R7, R8.reuse, 0.0052134888246655464172, P0 ;  /* 0x3baad5ea08077808 */ /* 0x040fe20000000000 */
[----:B------:R-:W-:Y:S01]  /*6d20*/  FFMA R0, R39, R0, R6 ;  /* 0x0000000027007223 */ /* 0x000fe20000000006 */
[----:B------:R-:W-:Y:S01]  /*6d30*/  FSEL R53, R8, 0.0052134888246655464172, P5 ;  /* 0x3baad5ea08357808 */ /* 0x000fe20002800000 */
[----:B------:R-:W-:Y:S01]  /*6d40*/  FFMA R36, R49, R50, R36 ;  /* 0x0000003231247223 */ /* 0x000fe20000000024 */
[C---:B------:R-:W-:Y:S01]  /*6d50*/  FSEL R8, -R9.reuse, -0.026868773624300956726, P4 ;  /* 0xbcdc1be709087808 */ /* 0x040fe20002000100 */
[----:B------:R-:W-:Y:S01]  /*6d60*/  FFMA R7, R48, R51, R7 ;  /* 0x0000003330077223 */ /* 0x000fe20000000007 */
[----:B------:R-:W-:Y:S01]  /*6d70*/  FSEL R38, -R9, -0.026868773624300956726, P3 ;  /* 0xbcdc1be709267808 */ /* 0x000fe20001800100 */
[----:B------:R-:W-:Y:S01]  /*6d80*/  FFMA R53, R52, R55, R53 ;  /* 0x0000003734357223 */ /* 0x000fe20000000035 */
[C---:B------:R-:W-:Y:S01]  /*6d90*/  FSEL R6, R10.reuse, 0.11284004896879196167, P2 ;  /* 0x3de718af0a067808 */ /* 0x040fe20001000000 */
[----:B------:R-:W-:Y:S01]  /*6da0*/  FFMA R46, R45, R46, R8 ;  /* 0x0000002e2d2e7223 */ /* 0x000fe20000000008 */
[----:B------:R-:W-:Y:S01]  /*6db0*/  FSEL R8, R11, -0.37612664699554443359, P2 ;  /* 0xbec093ac0b087808 */ /* 0x000fe20001000000 */
[----:B------:R-:W-:Y:S01]  /*6dc0*/  FFMA R38, R49, R36, R38 ;  /* 0x0000002431267223 */ /* 0x000fe20000000026 */
[----:B------:R-:W-:Y:S01]  /*6dd0*/  FSEL R40, R10, 0.11284004896879196167, P3 ;  /* 0x3de718af0a287808 */ /* 0x000fe20001800000 */
[----:B------:R-:W-:Y:S01]  /*6de0*/  FFMA R0, R39, R0, R6 ;  /* 0x0000000027007223 */ /* 0x000fe20000000006 */
[----:B------:R-:W-:-:S02]  /*6df0*/  FSEL R51, -R9, -0.026868773624300956726, P0 ;  /* 0xbcdc1be709337808 */ /* 0x000fc40000000100 */
[----:B------:R-:W-:Y:S01]  /*6e00*/  FSEL R9, -R9, -0.026868773624300956726, P5 ;  /* 0xbcdc1be709097808 */ /* 0x000fe20002800100 */
[----:B------:R-:W-:Y:S01]  /*6e10*/  FFMA R0, R39, R0, R8 ;  /* 0x0000000027007223 */ /* 0x000fe20000000008 */
[----:B------:R-:W-:Y:S01]  /*6e20*/  FSEL R36, R10, 0.11284004896879196167, P4 ;  /* 0x3de718af0a247808 */ /* 0x000fe20002000000 */
[----:B------:R-:W-:Y:S01]  /*6e30*/  FFMA R38, R49, R38, R40 ;  /* 0x0000002631267223 */ /* 0x000fe20000000028 */
[----:B------:R-:W-:Y:S01]  /*6e40*/  FSEL R6, R12, 0.12837915122509002686, P2 ;  /* 0x3e0375d30c067808 */ /* 0x000fe20001000000 */
[----:B------:R-:W-:Y:S01]  /*6e50*/  FFMA R53, R52, R53, R9 ;  /* 0x0000003534357223 */ /* 0x000fe20000000009 */
[----:B------:R-:W-:Y:S01]  /*6e60*/  FSEL R42, R11, -0.37612664699554443359, P3 ;  /* 0xbec093ac0b2a7808 */ /* 0x000fe20001800000 */
[----:B------:R-:W-:Y:S01]  /*6e70*/  FFMA R36, R45, R46, R36 ;  /* 0x0000002e2d247223 */ /* 0x000fe20000000024 */
[----:B------:R-:W-:Y:S01]  /*6e80*/  FSEL R8, R11, -0.37612664699554443359, P4 ;  /* 0xbec093ac0b087808 */ /* 0x000fe20002000000 */
        /* <DEDUP_REMOVED lines=15> */
[----:B------:R-:W-:Y:S01]  /*6f80*/  FFMA R8, R0, R7, R7 ;  /* 0x0000000700087223 */ /* 0x000fe20000000007 */
[----:B------:R-:W-:Y:S01]  /*6f90*/  FSEL R11, R11, -0.37612664699554443359, P5 ;  /* 0xbec093ac0b0b7808 */ /* 0x000fe20002800000 */
[----:B------:R-:W-:Y:S01]  /*6fa0*/  FFMA R49, R52, R53, R49 ;  /* 0x0000003534317223 */ /* 0x000fe20000000031 */
[----:B------:R-:W-:Y:S01]  /*6fb0*/  FSEL R7, -|R63|, R63, P4 ;  /* 0x0000003f3f077208 */ /* 0x000fe20002000300 */
[----:B------:R-:W-:Y:S01]  /*6fc0*/  FFMA R39, R48, R39, R45 ;  /* 0x0000002730277223 */ /* 0x000fe2000000002d */
[----:B------:R-:W-:Y:S01]  /*6fd0*/  FSEL R10, -|R68|, R68, P0 ;  /* 0x00000044440a7208 */ /* 0x000fe20000000300 */
[----:B------:R-:W-:Y:S01]  /*6fe0*/  FFMA R11, R52, R49, R11 ;  /* 0x00000031340b7223 */ /* 0x000fe2000000000b */
[----:B------:R-:W-:Y:S01]  /*6ff0*/  FSEL R12, R12, 0.12837915122509002686, P5 ;  /* 0x3e0375d30c0c7808 */ /* 0x000fe20002800000 */
[----:B------:R-:W-:Y:S01]  /*7000*/  FFMA R9, R6, R7, R7 ;  /* 0x0000000706097223 */ /* 0x000fe20000000007 */
[----:B------:R-:W-:Y:S01]  /*7010*/  FSEL R7, -|R67|, R67, P3 ;  /* 0x0000004343077208 */ /* 0x000fe20001800300 */
[----:B------:R-:W-:Y:S01]  /*7020*/  FFMA R10, R39, R10, R10 ;  /* 0x0000000a270a7223 */ /* 0x000fe2000000000a */
[----:B------:R-:W-:Y:S01]  /*7030*/  FSEL R39, -|R69|, R69, P5 ;  /* 0x0000004545277208 */ /* 0x000fe20002800300 */
[----:B------:R-:W-:Y:S01]  /*7040*/  FFMA R12, R52, R11, R12 ;  /* 0x0000000b340c7223 */ /* 0x000fe2000000000c */
[----:B------:R-:W1:Y:S01]  /*7050*/  @P2 MUFU.EX2 R0, R8 ;  /* 0x0000000800002308 */ /* 0x000e620000000800 */
[----:B------:R-:W-:Y:S01]  /*7060*/  FFMA R38, R38, R7, R7 ;  /* 0x0000000726267223 */ /* 0x000fe20000000007 */
[----:B------:R-:W-:Y:S01]  /*7070*/  F2FP.SATFINITE.E4M3.F32.PACK_AB_MERGE_C R4, R41, R4, RZ ;  /* 0x000000042904723e */ /* 0x000fe200048070ff */
[----:B------:R-:W-:-:S05]  /*7080*/  FFMA R12, R12, R39, R39 ;  /* 0x000000270c0c7223 */ /* 0x000fca0000000027 */
[----:B------:R-:W2:Y:S08]  /*7090*/  @P3 MUFU.EX2 R7, R38 ;  /* 0x0000002600073308 */ /* 0x000eb00000000800 */
[----:B------:R-:W3:Y:S01]  /*70a0*/  @P4 MUFU.EX2 R6, R9 ;  /* 0x0000000900064308 */ /* 0x000ee20000000800 */
[----:B-1----:R-:W-:-:S05]  /*70b0*/  @P2 FADD R0, -R0, 1 ;  /* 0x3f80000000002421 */ /* 0x002fca0000000100 */
[----:B------:R-:W-:Y:S01]  /*70c0*/  @P2 LOP3.LUT R8, R0, 0x80000000, R54, 0xb8, !PT ;  /* 0x8000000000082812 */ /* 0x000fe200078eb836 */
[----:B------:R-:W-:Y:S01]  /*70d0*/  FMUL R0, R5, 0.5 ;  /* 0x3f00000005007820 */ /* 0x000fe20000400000 */
[----:B------:R-:W1:Y:S01]  /*70e0*/  @P0 MUFU.EX2 R11, R10 ;  /* 0x0000000a000b0308 */ /* 0x000e620000000800 */
[----:B--2---:R-:W-:Y:S01]  /*70f0*/  @P3 FADD R7, -R7, 1 ;  /* 0x3f80000007073421 */ /* 0x004fe20000000100 */
[----:B------:R-:W-:Y:S01]  /*7100*/  FMUL R5, R34, 0.5 ;  /* 0x3f00000022057820 */ /* 0x000fe20000400000 */
[----:B------:R-:W-:Y:S01]  /*7110*/  FMUL R27, R27, R0 ;  /* 0x000000001b1b7220 */ /* 0x000fe20000400000 */
[----:B------:R-:W-:Y:S01]  /*7120*/  FMUL R0, R31, 0.5 ;  /* 0x3f0000001f007820 */ /* 0x000fe20000400000 */
[----:B------:R-:W-:Y:S01]  /*7130*/  FADD R8, R8, 1 ;  /* 0x3f80000008087421 */ /* 0x000fe20000000000 */
[----:B------:R-:W-:Y:S01]  /*7140*/  @P3 LOP3.LUT R38, R7, 0x80000000, R67, 0xb8, !PT ;  /* 0x8000000007263812 */ /* 0x000fe200078eb843 */
[----:B------:R-:W-:Y:S01]  /*7150*/  FMUL R7, R14, 0.5 ;  /* 0x3f0000000e077820 */ /* 0x000fe20000400000 */
[----:B------:R-:W2:Y:S01]  /*7160*/  @P5 MUFU.EX2 R36, R12 ;  /* 0x0000000c00245308 */ /* 0x000ea20000000800 */
[----:B---3--:R-:W-:Y:S01]  /*7170*/  @P4 FADD R6, -R6, 1 ;  /* 0x3f80000006064421 */ /* 0x008fe20000000100 */
[----:B------:R-:W-:Y:S01]  /*7180*/  FMUL R47, R47, R0 ;  /* 0x000000002f2f7220 */ /* 0x000fe20000400000 */
[----:B------:R-:W-:Y:S01]  /*7190*/  FMUL R26, R26, R7 ;  /* 0x000000071a1a7220 */ /* 0x000fe20000400000 */
[----:B------:R-:W-:Y:S01]  /*71a0*/  FMUL R8, R8, R5 ;  /* 0x0000000508087220 */ /* 0x000fe20000400000 */
[----:B------:R-:W-:Y:S01]  /*71b0*/  FMUL R0, R35, 0.5 ;  /* 0x3f00000023007820 */ /* 0x000fe20000400000 */
[----:B------:R-:W-:Y:S01]  /*71c0*/  @P4 LOP3.LUT R9, R6, 0x80000000, R63, 0xb8, !PT ;  /* 0x8000000006094812 */ /* 0x000fe200078eb83f */
[----:B------:R-:W-:Y:S01]  /*71d0*/  FMUL R6, R21, 0.5 ;  /* 0x3f00000015067820 */ /* 0x000fe20000400000 */
[----:B------:R-:W-:Y:S01]  /*71e0*/  FMUL R5, R61, 0.5 ;  /* 0x3f0000003d057820 */ /* 0x000fe20000400000 */
[----:B-1----:R-:W-:Y:S01]  /*71f0*/  @P0 FADD R11, -R11, 1 ;  /* 0x3f8000000b0b0421 */ /* 0x002fe20000000100 */
[----:B------:R-:W-:Y:S01]  /*7200*/  FMUL R7, R64, 0.5 ;  /* 0x3f00000040077820 */ /* 0x000fe20000400000 */
[----:B------:R-:W-:Y:S01]  /*7210*/  FADD R9, R9, 1 ;  /* 0x3f80000009097421 */ /* 0x000fe20000000000 */
[----:B------:R-:W-:Y:S01]  /*7220*/  FADD R38, R38, 1 ;  /* 0x3f80000026267421 */ /* 0x000fe20000000000 */
[----:B------:R-:W-:Y:S01]  /*7230*/  FMUL R6, R29, R6 ;  /* 0x000000061d067220 */ /* 0x000fe20000400000 */
[----:B------:R-:W-:Y:S01]  /*7240*/  @P0 LOP3.LUT R10, R11, 0x80000000, R68, 0xb8, !PT ;  /* 0x800000000b0a0812 */ /* 0x000fe200078eb844 */
[----:B------:R-:W-:Y:S01]  /*7250*/  FMUL R11, R44, R3 ;  /* 0x000000032c0b7220 */ /* 0x000fe20000400000 */
[----:B------:R-:W-:Y:S01]  /*7260*/  FMUL R3, R66, 0.5 ;  /* 0x3f00000042037820 */ /* 0x000fe20000400000 */
[----:B--2---:R-:W-:Y:S01]  /*7270*/  @P5 FADD R36, -R36, 1 ;  /* 0x3f80000024245421 */ /* 0x004fe20000000100 */
[----:B------:R-:W-:Y:S01]  /*7280*/  FMUL R0, R9, R0 ;  /* 0x0000000009007220 */ /* 0x000fe20000400000 */
[----:B------:R-:W-:Y:S01]  /*7290*/  FADD R10, R10, 1 ;  /* 0x3f8000000a0a7421 */ /* 0x000fe20000000000 */
[----:B------:R-:W-:Y:S01]  /*72a0*/  FMUL R3, R38, R3 ;  /* 0x0000000326037220 */ /* 0x000fe20000400000 */
[----:B------:R-:W-:-:S02]  /*72b0*/  F2FP.SATFINITE.E4M3.F32.PACK_AB_MERGE_C R26, R27, R26, RZ ;  /* 0x0000001a1b1a723e */ /* 0x000fc400048070ff */
[----:B------:R-:W-:Y:S01]  /*72c0*/  @P5 LOP3.LUT R12, R36, 0x80000000, R69, 0xb8, !PT ;  /* 0x80000000240c5812 */ /* 0x000fe200078eb845 */
[----:B------:R-:W-:Y:S01]  /*72d0*/  FMUL R10, R10, R5 ;  /* 0x000000050a0a7220 */ /* 0x000fe20000400000 */
[----:B------:R-:W-:Y:S02]  /*72e0*/  F2FP.SATFINITE.E4M3.F32.PACK_AB_MERGE_C R6, R25, R6, RZ ;  /* 0x000000061906723e */ /* 0x000fe400048070ff */
[----:B------:R-:W-:Y:S01]  /*72f0*/  F2FP.SATFINITE.E4M3.F32.PACK_AB_MERGE_C R28, R11, R28, RZ ;  /* 0x0000001c0b1c723e */ /* 0x000fe200048070ff */
[----:B------:R-:W-:Y:S01]  /*7300*/  FADD R12, R12, 1 ;  /* 0x3f8000000c0c7421 */ /* 0x000fe20000000000 */
[----:B------:R-:W-:Y:S02]  /*7310*/  F2FP.SATFINITE.E4M3.F32.PACK_AB_MERGE_C R8, R8, R47, RZ ;  /* 0x0000002f0808723e */ /* 0x000fe400048070ff */
[----:B------:R-:W-:Y:S01]  /*7320*/  F2FP.SATFINITE.E4M3.F32.PACK_AB_MERGE_C R0, R3, R0, RZ ;  /* 0x000000000300723e */ /* 0x000fe200048070ff */
[----:B------:R-:W-:-:S05]  /*7330*/  FMUL R7, R12, R7 ;  /* 0x000000070c077220 */ /* 0x000fca0000400000 */
[----:B------:R-:W-:Y:S01]  /*7340*/  F2FP.SATFINITE.E4M3.F32.PACK_AB_MERGE_C R10, R7, R10, RZ ;  /* 0x0000000a070a723e */ /* 0x000fe200048070ff */
[----:B------:R-:W-:Y:S06]  /*7350*/  @P1 BRA `(.L_x_66) ;  /* 0x0000000000041947 */ /* 0x000fec0003800000 */
[----:B------:R-:W-:-:S04]  /*7360*/  DEPBAR.LE SB0, 0x1 ;  /* 0x000080400000791a */ /* 0x000fc80000000000 */
.L_x_66:
[----:B------:R-:W-:Y:S05]  /*7370*/  WARPSYNC.ALL ;  /* 0x0000000000007948 */ /* 0x000fea0003800000 */
[----:B------:R-:W-:Y:S01]  /*7380*/  BAR.SYNC.DEFER_BLOCKING 0x1, 0x100 ;  /* 0x0044000000007b1d */ /* 0x000fe20000010000 */
[----:B------:R-:W-:-:S05]  /*7390*/  IADD3 R16, P0, R16, UR36, RZ ;  /* 0x0000002410107c10 */ /* 0x000fca000ff1e0ff */
        /* <DEDUP_REMOVED lines=19> */
[----:B------:R-:W-:Y:S02]  /*74d0*/  UIADD3 UR4, UR49, 0x3200, URZ ;  /* 0x0000320031047890 */ /* 0x000fe4000fffe03f */
[----:B------:R-:W-:Y:S01]  /*74e0*/  UIADD3.X UR9, URZ, UR41, URZ, UP0, !UPT ;  /* 0x000000293f097290 */ /* 0x000fe200087fe43f */
[----:B------:R-:W-:Y:S01]  /*74f0*/  UMOV UR6, UR46 ;  /* 0x0000002e00067c82 */ /* 0x000fe20008000000 */
[----:B------:R-:W-:-:S07]  /*7500*/  UMOV UR7, UR47 ;  /* 0x0000002f00077c82 */ /* 0x000fce0008000000 */
[----:B------:R1:W-:Y:S02]  /*7510*/  UTMASTG.3D [UR4], [UR8] ;  /* 0x00000004080073b5 */ /* 0x0003e40008010000 */
[----:B-1----:R0:W-:Y:S02]  /*7520*/  UTMACMDFLUSH ;  /* 0x00000000000079b7 */ /* 0x0021e40000000000 */
.L_x_68:
[----:B------:R-:W-:Y:S05]  /*7530*/  BSYNC B0 ;  /* 0x0000000000007941 */ /* 0x000fea0003800000 */
.L_x_67:
[----:B------:R-:W-:Y:S01]  /*7540*/  ULDC.64 UR4, c[0x0][0x8f8] ;  /* 0x00023e0000047ab9 */ /* 0x000fe20000000a00 */
[----:B------:R-:W-:Y:S01]  /*7550*/  IADD3.X R17, R17, UR42, RZ, P0, !PT ;  /* 0x0000002a11117c10 */ /* 0x000fe200087fe4ff */
[----:B------:R-:W-:Y:S01]  /*7560*/  UMOV UR47, 0xffffffff ;  /* 0xffffffff002f7882 */ /* 0x000fe20000000000 */
[----:B------:R-:W-:Y:S01]  /*7570*/  ISETP.GE.U32.AND P0, PT, R16, UR4, PT ;  /* 0x0000000410007c0c */ /* 0x000fe2000bf06070 */
[----:B------:R-:W-:Y:S01]  /*7580*/  IMAD.MOV.U32 R8, RZ, RZ, -0x1 ;  /* 0xffffffffff087424 */ /* 0x000fe200078e00ff */
[----:B------:R-:W-:Y:S02]  /*7590*/  PRMT R0, RZ, 0x7610, R0 ;  /* 0x00007610ff007816 */ /* 0x000fe40000000000 */
[----:B------:R-:W-:Y:S02]  /*75a0*/  ISETP.GE.U32.AND.EX P0, PT, R17, UR5, PT, P0 ;  /* 0x0000000511007c0c */ /* 0x000fe4000bf06100 */
[----:B------:R-:W-:-:S11]  /*75b0*/  MOV R3, 0xffffffff ;  /* 0xffffffff00037802 */ /* 0x000fd60000000f00 */
[----:B------:R-:W-:Y:S05]  /*75c0*/  @P0 BRA `(.L_x_69) ;  /* 0x0000000400680947 */ /* 0x000fea0003800000 */
[----:B------:R-:W1:Y:S01]  /*75d0*/  S2R R12, SR_CTAID.X ;  /* 0x00000000000c7919 */ /* 0x000e620000002500 */
[----:B------:R-:W2:Y:S01]  /*75e0*/  LDC.64 R10, c[0x0][0x8d0] ;  /* 0x00023400ff0a7b82 */ /* 0x000ea20000000a00 */
[----:B------:R-:W-:Y:S01]  /*75f0*/  ULDC UR4, c[0x0][0x150] ;  /* 0x0000540000047ab9 */ /* 0x000fe20000000800 */
[----:B------:R-:W-:Y:S01]  /*7600*/  IMAD.MOV.U32 R8, RZ, RZ, R16 ;  /* 0x000000ffff087224 */ /* 0x000fe200078e0010 */
[----:B------:R-:W3:Y:S01]  /*7610*/  S2R R26, SR_CTAID.Y ;  /* 0x00000000001a7919 */ /* 0x000ee20000002600 */
[----:B------:R-:W-:-:S04]  /*7620*/  IMAD.MOV.U32 R9, RZ, RZ, R17 ;  /* 0x000000ffff097224 */ /* 0x000fc800078e0011 */
[----:B------:R-:W4:Y:S08]  /*7630*/  LDC R25, c[0x0][0x144] ;  /* 0x00005100ff197b82 */ /* 0x000f300000000800 */
[----:B------:R-:W3:Y:S08]  /*7640*/  LDC R0, c[0x0][0x8d8] ;  /* 0x00023600ff007b82 */ /* 0x000ef00000000800 */
[----:B------:R-:W3:Y:S01]  /*7650*/  LDC.64 R20, c[0x0][0x8c8] ;  /* 0x00023200ff147b82 */ /* 0x000ee20000000a00 */
[----:B--2---:R-:W-:-:S04]  /*7660*/  ISETP.NE.U32.AND P0, PT, R10, RZ, PT ;  /* 0x000000ff0a00720c */ /* 0x004fc80003f05070 */
[----:B------:R-:W-:Y:S02]  /*7670*/  ISETP.NE.AND.EX P0, PT, R11, RZ, PT, P0 ;  /* 0x000000ff0b00720c */ /* 0x000fe40003f05300 */
[----:B-1----:R-:W-:-:S05]  /*7680*/  I2FP.F32.U32 R3, R12 ;  /* 0x0000000c00037245 */ /* 0x002fca0000201000 */
[----:B------:R-:W-:-:S04]  /*7690*/  FMUL R3, R3, UR4 ;  /* 0x0000000403037c20 */ /* 0x000fc80008400000 */
[----:B------:R1:W2:Y:S02]  /*76a0*/  F2I.U32.TRUNC.NTZ R24, R3 ;  /* 0x0000000300187305 */ /* 0x0002a4000020f000 */
[----:B----4-:R-:W-:Y:S05]  /*76b0*/  @!P0 BRA `(.L_x_70) ;  /* 0x0000000000288947 */ /* 0x010fea0003800000 */
[----:B-1----:R-:W1:Y:S02]  /*76c0*/  LDC R3, c[0x0][0x8dc] ;  /* 0x00023700ff037b82 */ /* 0x002e640000000800 */
        /* <DEDUP_REMOVED lines=9> */
.L_x_70:
[----:B------:R-:W4:Y:S01]  /*7760*/  LDC.64 R14, c[0x0][0x8e8] ;  /* 0x00023a00ff0e7b82 */ /* 0x000f220000000a00 */
[-CC-:B---3--:R-:W-:Y:S01]  /*7770*/  SHF.R.U64 R32, R8, R0.reuse, R9.reuse ;  /* 0x0000000008207219 */ /* 0x188fe20000001209 */
[----:B--2---:R-:W-:Y:S01]  /*7780*/  IMAD.MOV R24, RZ, RZ, -R24 ;  /* 0x000000ffff187224 */ /* 0x004fe200078e0a18 */
[----:B------:R-:W-:Y:S01]  /*7790*/  SHF.R.U32.HI R0, RZ, R0, R9 ;  /* 0x00000000ff007219 */ /* 0x000fe20000011609 */
[----:B------:R-:W-:Y:S01]  /*77a0*/  ULDC UR4, c[0x0][0x154] ;  /* 0x0000550000047ab9 */ /* 0x000fe20000000800 */
[----:B-1----:R-:W-:Y:S01]  /*77b0*/  IADD3 R3, P0, RZ, -R32, RZ ;  /* 0x80000020ff037210 */ /* 0x002fe20007f1e0ff */
[----:B------:R-:W-:Y:S02]  /*77c0*/  IMAD R28, R25, R24, R12 ;  /* 0x00000018191c7224 */ /* 0x000fe400078e020c */
[----:B------:R-:W1:Y:S01]  /*77d0*/  LDC R6, c[0x0][0x8c0] ;  /* 0x00023000ff067b82 */ /* 0x000e620000000800 */
[----:B------:R-:W-:Y:S01]  /*77e0*/  IADD3.X R5, RZ, ~R0, RZ, P0, !PT ;  /* 0x80000000ff057210 */ /* 0x000fe200007fe4ff */
[----:B------:R-:W-:-:S04]  /*77f0*/  IMAD.MOV.U32 R7, RZ, RZ, 0x1 ;  /* 0x00000001ff077424 */ /* 0x000fc800078e00ff */
[-C--:B------:R-:W-:Y:S02]  /*7800*/  IMAD R0, R5, R20.reuse, RZ ;  /* 0x0000001405007224 */ /* 0x080fe400078e02ff */
[----:B------:R-:W2:Y:S01]  /*7810*/  LDC R8, c[0x0][0x8b0] ;  /* 0x00022c00ff087b82 */ /* 0x000ea20000000800 */
[----:B------:R-:W-:-:S04]  /*7820*/  IMAD.WIDE.U32 R4, R3, R20, R16 ;  /* 0x0000001403047225 */ /* 0x000fc800078e0010 */
[----:B------:R-:W-:Y:S01]  /*7830*/  IMAD R3, R3, R21, R0 ;  /* 0x0000001503037224 */ /* 0x000fe200078e0200 */
[----:B------:R-:W-:Y:S02]  /*7840*/  I2FP.F32.U32 R0, R26 ;  /* 0x0000001a00007245 */ /* 0x000fe40000201000 */
[----:B------:R-:W3:Y:S01]  /*7850*/  LDC R30, c[0x0][0x900] ;  /* 0x00024000ff1e7b82 */ /* 0x000ee20000000800 */
[----:B------:R-:W-:Y:S01]  /*7860*/  IMAD.IADD R3, R5, 0x1, R3 ;  /* 0x0000000105037824 */ /* 0x000fe200078e0203 */
[----:B----4-:R-:W-:Y:S01]  /*7870*/  ISETP.NE.U32.AND P0, PT, R14, RZ, PT ;  /* 0x000000ff0e00720c */ /* 0x010fe20003f05070 */
[----:B------:R-:W-:Y:S01]  /*7880*/  FMUL R0, R0, UR4 ;  /* 0x0000000400007c20 */ /* 0x000fe20008400000 */
[----:B------:R-:W-:Y:S02]  /*7890*/  IMAD.MOV.U32 R5, RZ, RZ, -0x1 ;  /* 0xffffffffff057424 */ /* 0x000fe400078e00ff */
[----:B------:R-:W-:Y:S01]  /*78a0*/  ISETP.NE.AND.EX P0, PT, R15, RZ, PT, P0 ;  /* 0x000000ff0f00720c */ /* 0x000fe20003f05300 */
[----:B------:R4:W3:Y:S01]  /*78b0*/  F2I.U32.TRUNC.NTZ R20, R0 ;  /* 0x0000000000147305 */ /* 0x0008e2000020f000 */
[----:B------:R-:W4:Y:S01]  /*78c0*/  LDC R21, c[0x0][0x148] ;  /* 0x00005200ff157b82 */ /* 0x000f220000000800 */
[----:B-1----:R-:W-:-:S02]  /*78d0*/  SHF.R.U64 R12, R4, R6, R3 ;  /* 0x00000006040c7219 */ /* 0x002fc40000001203 */
[----:B------:R-:W-:-:S05]  /*78e0*/  SHF.R.U32.HI R3, RZ, R6, R3 ;  /* 0x00000006ff037219 */ /* 0x000fca0000011603 */
[----:B------:R-:W1:Y:S01]  /*78f0*/  LDC R24, c[0x0][0x8a8] ;  /* 0x00022a00ff187b82 */ /* 0x000e620000000800 */
[-CC-:B--2---:R-:W-:Y:S02]  /*7900*/  SHF.R.U64 R10, R12, R8.reuse, R3.reuse ;  /* 0x000000080c0a7219 */ /* 0x184fe40000001203 */
[----:B------:R-:W-:-:S05]  /*7910*/  SHF.R.U32.HI R3, RZ, R8, R3 ;  /* 0x00000008ff037219 */ /* 0x000fca0000011603 */
[----:B------:R-:W2:Y:S01]  /*7920*/  LDC R27, c[0x0][0x8f0] ;  /* 0x00023c00ff1b7b82 */ /* 0x000ea20000000800 */
[-C--:B---3--:R-:W-:Y:S02]  /*7930*/  SHF.L.U32 R4, R5, R30.reuse, RZ ;  /* 0x0000001e05047219 */ /* 0x088fe400000006ff */
[-CC-:B------:R-:W-:Y:S02]  /*7940*/  SHF.R.U64 R13, R10, R30.reuse, R3.reuse ;  /* 0x0000001e0a0d7219 */ /* 0x180fe40000001203 */
[----:B------:R-:W-:Y:S02]  /*7950*/  SHF.R.U32.HI R5, RZ, R30, R3 ;  /* 0x0000001eff057219 */ /* 0x000fe40000011603 */
[----:B------:R-:W-:Y:S01]  /*7960*/  LOP3.LUT R25, RZ, R4, RZ, 0x33, !PT ;  /* 0x00000004ff197212 */ /* 0x000fe200078e33ff */
[----:B------:R-:W3:Y:S01]  /*7970*/  LDC R29, c[0x0][0x8e0] ;  /* 0x00023800ff1d7b82 */ /* 0x000ee20000000800 */
[----:B------:R-:W-:Y:S01]  /*7980*/  SHF.L.U32 R30, R7, R30, RZ ;  /* 0x0000001e071e7219 */ /* 0x000fe200000006ff */
[----:B------:R-:W-:-:S06]  /*7990*/  IMAD.MOV.U32 R4, RZ, RZ, R13 ;  /* 0x000000ffff047224 */ /* 0x000fcc00078e000d */
[----:B------:R-:W1:Y:S01]  /*79a0*/  LDC R31, c[0x0][0x8b8] ;  /* 0x00022e00ff1f7b82 */ /* 0x000e620000000800 */
[----:B------:R-:W-:Y:S05]  /*79b0*/  @!P0 BRA `(.L_x_71) ;  /* 0x0000000000288947 */ /* 0x000fea0003800000 */
[----:B----4-:R-:W4:Y:S02]  /*79c0*/  LDC R0, c[0x0][0x8f4] ;  /* 0x00023d00ff007b82 */ /* 0x010f240000000800 */
[----:B----4-:R-:W-:-:S05]  /*79d0*/  IADD3 R3, P0, R13, R0, RZ ;  /* 0x000000000d037210 */ /* 0x010fca0007f1e0ff */
        /* <DEDUP_REMOVED lines=8> */
.L_x_71:
[----:B------:R-:W-:Y:S01]  /*7a60*/  ISETP.NE.AND P0, PT, R2, 0x1, PT ;  /* 0x000000010200780c */ /* 0x000fe20003f05270 */
[----:B------:R-:W-:Y:S01]  /*7a70*/  IMAD.MOV R20, RZ, RZ, -R20 ;  /* 0x000000ffff147224 */ /* 0x000fe200078e0a14 */
[----:B--2-4-:R-:W-:Y:S01]  /*7a80*/  SHF.R.U64 R0, R4, R27, R5 ;  /* 0x0000001b04007219 */ /* 0x014fe20000001205 */
[----:B-1----:R-:W-:Y:S01]  /*7a90*/  VIADD R5, R24, 0xffffffff ;  /* 0xffffffff18057836 */ /* 0x002fe20000000000 */
[----:B------:R-:W-:Y:S02]  /*7aa0*/  LOP3.LUT R3, R10, R25, RZ, 0xc0, !PT ;  /* 0x000000190a037212 */ /* 0x000fe400078ec0ff */
[----:B------:R-:W-:Y:S01]  /*7ab0*/  R2UR UR47, R32 ;  /* 0x00000000202f72ca */ /* 0x000fe200000e0000 */
[----:B------:R-:W-:Y:S01]  /*7ac0*/  IMAD.MOV R4, RZ, RZ, -R0 ;  /* 0x000000ffff047224 */ /* 0x000fe200078e0a00 */
[----:B------:R-:W-:Y:S01]  /*7ad0*/  LOP3.LUT R5, R12, R5, RZ, 0xc0, !PT ;  /* 0x000000050c057212 */ /* 0x000fe200078ec0ff */
[----:B------:R-:W-:Y:S02]  /*7ae0*/  IMAD R3, R30, R0, R3 ;  /* 0x000000001e037224 */ /* 0x000fe400078e0203 */
[----:B---3--:R-:W-:-:S02]  /*7af0*/  IMAD R0, R4, R29, R13 ;  /* 0x0000001d04007224 */ /* 0x008fc400078e020d */
[----:B------:R-:W-:Y:S02]  /*7b00*/  @P0 IMAD R28, R21, R20, R26 ;  /* 0x00000014151c0224 */ /* 0x000fe400078e021a */
[----:B------:R-:W-:Y:S02]  /*7b10*/  IMAD R0, R0, R24, R5 ;  /* 0x0000001800007224 */ /* 0x000fe400078e0205 */
[----:B------:R-:W-:Y:S02]  /*7b20*/  IMAD R3, R3, R31, R28 ;  /* 0x0000001f03037224 */ /* 0x000fe400078e021c */
[----:B------:R-:W-:-:S03]  /*7b30*/  IMAD.MOV.U32 R4, RZ, RZ, 0x1 ;  /* 0x00000001ff047424 */ /* 0x000fc600078e00ff */
[----:B------:R-:W-:Y:S02]  /*7b40*/  SEL R8, R0, R3, !P0 ;  /* 0x0000000300087207 */ /* 0x000fe40004000000 */
[----:B------:R-:W-:Y:S02]  /*7b50*/  SEL R3, R3, R0, !P0 ;  /* 0x0000000003037207 */ /* 0x000fe40004000000 */
[----:B------:R-:W-:-:S07]  /*7b60*/  PRMT R0, R4, 0x7610, R0 ;  /* 0x0000761004007816 */ /* 0x000fce0000000000 */
.L_x_69:
[----:B------:R-:W-:Y:S01]  /*7b70*/  LOP3.LUT P0, RZ, R0, 0xff, RZ, 0xc0, !PT ;  /* 0x000000ff00ff7812 */ /* 0x000fe2000780c0ff */
[----:B------:R-:W-:-:S04]  /*7b80*/  UIMAD.WIDE.U32 UR4, UR51, -0xf0f0f0f, URZ ;  /* 0xf0f0f0f1330478a5 */ /* 0x000fc8000f8e003f */
[----:B------:R-:W-:-:S04]  /*7b90*/  USHF.R.U32.HI UR4, URZ, 0x4, UR5 ;  /* 0x000000043f047899 */ /* 0x000fc80008011605 */
[----:B------:R-:W-:-:S04]  /*7ba0*/  UIMAD UR4, UR4, -0x11, UR51 ;  /* 0xffffffef040478a4 */ /* 0x000fc8000f8e0233 */
[----:B------:R-:W-:Y:S08]  /*7bb0*/  @P0 BRA `(.L_x_72) ;  /* 0xffffff9800980947 */ /* 0x000ff0000383ffff */
[----:B------:R-:W-:-:S04]  /*7bc0*/  DEPBAR.LE SB0, 0x0 ;  /* 0x000080000000791a */ /* 0x000fc80000000000 */
[----:B------:R-:W-:Y:S05]  /*7bd0*/  EXIT ;  /* 0x000000000000794d */ /* 0x000fea0003800000 */
.L_x_9:
[----:B------:R-:W-:Y:S01]  /*7be0*/  ULDC.64 UR4, c[0x0][0x8f8] ;  /* 0x00023e0000047ab9 */ /* 0x000fe20000000a00 */
[----:B------:R-:W-:Y:S01]  /*7bf0*/  PRMT R12, RZ, 0x7610, R12 ;  /* 0x00007610ff0c7816 */ /* 0x000fe2000000000c */
[----:B------:R-:W-:Y:S01]  /*7c00*/  IMAD.MOV.U32 R5, RZ, RZ, -0x1 ;  /* 0xffffffffff057424 */ /* 0x000fe200078e00ff */
[----:B------:R-:W-:Y:S01]  /*7c10*/  ISETP.GE.U32.AND P1, PT, R16, UR4, PT ;  /* 0x0000000410007c0c */ /* 0x000fe2000bf26070 */
[----:B------:R-:W-:Y:S01]  /*7c20*/  IMAD.MOV.U32 R6, RZ, RZ, -0x1 ;  /* 0xffffffffff067424 */ /* 0x000fe200078e00ff */
[----:B------:R-:W-:Y:S02]  /*7c30*/  MOV R4, 0xffffffff ;  /* 0xffffffff00047802 */ /* 0x000fe40000000f00 */
[----:B------:R-:W-:-:S13]  /*7c40*/  ISETP.GE.U32.AND.EX P1, PT, R17, UR5, PT, P1 ;  /* 0x0000000511007c0c */ /* 0x000fda000bf26110 */
        /* <DEDUP_REMOVED lines=19> */
.L_x_74:
[--C-:B------:R-:W-:Y:S01]  /*7d80*/  SHF.R.U64 R14, R14, R6, R15.reuse ;  /* 0x000000060e0e7219 */ /* 0x100fe2000000120f */
[----:B------:R-:W1:Y:S01]  /*7d90*/  LDC R12, c[0x0][0x8c0] ;  /* 0x00023000ff0c7b82 */ /* 0x000e620000000800 */
[----:B------:R-:W-:Y:S01]  /*7da0*/  I2FP.F32.U32 R5, R10 ;  /* 0x0000000a00057245 */ /* 0x000fe20000201000 */
[----:B------:R-:W-:Y:S01]  /*7db0*/  ULDC UR4, c[0x0][0x150] ;  /* 0x0000540000047ab9 */ /* 0x000fe20000000800 */
[----:B------:R-:W-:Y:S02]  /*7dc0*/  SHF.R.U32.HI R4, RZ, R6, R15 ;  /* 0x00000006ff047219 */ /* 0x000fe4000001160f */
[----:B------:R-:W-:Y:S01]  /*7dd0*/  IADD3 R11, P1, RZ, -R14, RZ ;  /* 0x8000000eff0b7210 */ /* 0x000fe20007f3e0ff */
[----:B------:R-:W-:Y:S01]  /*7de0*/  FMUL R15, R5, UR4 ;  /* 0x00000004050f7c20 */ /* 0x000fe20008400000 */
[----:B------:R-:W-:Y:S01]  /*7df0*/  ULDC UR4, c[0x0][0x154] ;  /* 0x0000550000047ab9 */ /* 0x000fe20000000800 */
[----:B------:R-:W2:Y:S01]  /*7e00*/  LDC.64 R28, c[0x0][0x8e8] ;  /* 0x00023a00ff1c7b82 */ /* 0x000ea20000000a00 */
[----:B------:R-:W-:Y:S01]  /*7e10*/  IADD3.X R13, RZ, ~R4, RZ, P1, !PT ;  /* 0x80000004ff0d7210 */ /* 0x000fe20000ffe4ff */
[----:B------:R-:W-:-:S02]  /*7e20*/  IMAD.WIDE.U32 R4, R11, R24, R16 ;  /* 0x000000180b047225 */ /* 0x000fc400078e0010 */
[----:B------:R-:W3:Y:S02]  /*7e30*/  F2I.U32.TRUNC.NTZ R15, R15 ;  /* 0x0000000f000f7305 */ /* 0x000ee4000020f000 */
[----:B------:R-:W-:Y:S02]  /*7e40*/  IMAD R6, R13, R24, RZ ;  /* 0x000000180d067224 */ /* 0x000fe400078e02ff */
[----:B------:R-:W4:Y:S02]  /*7e50*/  LDC R21, c[0x0][0x144] ;  /* 0x00005100ff157b82 */ /* 0x000f240000000800 */
[----:B------:R-:W-:-:S04]  /*7e60*/  IMAD R11, R11, R25, R6 ;  /* 0x000000190b0b7224 */ /* 0x000fc800078e0206 */
[----:B------:R-:W-:Y:S01]  /*7e70*/  IMAD.IADD R5, R5, 0x1, R11 ;  /* 0x0000000105057824 */ /* 0x000fe200078e020b */
[----:B------:R-:W-:Y:S01]  /*7e80*/  I2FP.F32.U32 R11, R7 ;  /* 0x00000007000b7245 */ /* 0x000fe20000201000 */
[----:B------:R-:W5:Y:S03]  /*7e90*/  LDC R20, c[0x0][0x8b0] ;  /* 0x00022c00ff147b82 */ /* 0x000f660000000800 */
[-C--:B-1----:R-:W-:Y:S01]  /*7ea0*/  SHF.R.U64 R6, R4, R12.reuse, R5 ;  /* 0x0000000c04067219 */ /* 0x082fe20000001205 */
[----:B---3--:R-:W-:Y:S01]  /*7eb0*/  IMAD.MOV R4, RZ, RZ, -R15 ;  /* 0x000000ffff047224 */ /* 0x008fe200078e0a0f */
[----:B------:R-:W-:Y:S01]  /*7ec0*/  SHF.R.U32.HI R5, RZ, R12, R5 ;  /* 0x0000000cff057219 */ /* 0x000fe20000011605 */
[----:B------:R-:W-:Y:S01]  /*7ed0*/  FMUL R11, R11, UR4 ;  /* 0x000000040b0b7c20 */ /* 0x000fe20008400000 */
[----:B------:R-:W-:Y:S01]  /*7ee0*/  IMAD.MOV.U32 R12, RZ, RZ, -0x1 ;  /* 0xffffffffff0c7424 */ /* 0x000fe200078e00ff */
[----:B------:R-:W1:Y:S01]  /*7ef0*/  LDC R13, c[0x0][0x900] ;  /* 0x00024000ff0d7b82 */ /* 0x000e620000000800 */
[----:B--2---:R-:W-:-:S04]  /*7f00*/  ISETP.NE.U32.AND P1, PT, R28, RZ, PT ;  /* 0x000000ff1c00720c */ /* 0x004fc80003f25070 */
[----:B------:R-:W-:-:S03]  /*7f10*/  ISETP.NE.AND.EX P1, PT, R29, RZ, PT, P1 ;  /* 0x000000ff1d00720c */ /* 0x000fc60003f25310 */
[----:B------:R-:W2:Y:S01]  /*7f20*/  LDC R22, c[0x0][0x148] ;  /* 0x00005200ff167b82 */ /* 0x000ea20000000800 */
[----:B----4-:R-:W-:Y:S02]  /*7f30*/  IMAD R26, R21, R4, R10 ;  /* 0x00000004151a7224 */ /* 0x010fe400078e020a */
[----:B------:R-:W-:-:S05]  /*7f40*/  IMAD.MOV.U32 R10, RZ, RZ, 0x1 ;  /* 0x00000001ff0a7424 */ /* 0x000fca00078e00ff */
[----:B------:R-:W3:Y:S01]  /*7f50*/  LDC R24, c[0x0][0x8a8] ;  /* 0x00022a00ff187b82 */ /* 0x000ee20000000800 */
[-CC-:B-----5:R-:W-:Y:S02]  /*7f60*/  SHF.R.U64 R21, R6, R20.reuse, R5.reuse ;  /* 0x0000001406157219 */ /* 0x1a0fe40000001205 */
[----:B------:R-:W-:Y:S02]  /*7f70*/  SHF.R.U32.HI R4, RZ, R20, R5 ;  /* 0x00000014ff047219 */ /* 0x000fe40000011605 */
[----:B------:R4:W1:Y:S03]  /*7f80*/  F2I.U32.TRUNC.NTZ R20, R11 ;  /* 0x0000000b00147305 */ /* 0x000866000020f000 */
[----:B------:R-:W2:Y:S01]  /*7f90*/  LDC R25, c[0x0][0x8f0] ;  /* 0x00023c00ff197b82 */ /* 0x000ea20000000800 */
[-C--:B-1----:R-:W-:Y:S02]  /*7fa0*/  SHF.R.U64 R23, R21, R13.reuse, R4 ;  /* 0x0000000d15177219 */ /* 0x082fe40000001204 */
[----:B------:R-:W-:-:S02]  /*7fb0*/  SHF.L.U32 R12, R12, R13, RZ ;  /* 0x0000000d0c0c7219 */ /* 0x000fc400000006ff */
[-C--:B------:R-:W-:Y:S01]  /*7fc0*/  SHF.R.U32.HI R5, RZ, R13.reuse, R4 ;  /* 0x0000000dff057219 */ /* 0x080fe20000011604 */
[----:B------:R-:W-:Y:S01]  /*7fd0*/  IMAD.MOV.U32 R4, RZ, RZ, R23 ;  /* 0x000000ffff047224 */ /* 0x000fe200078e0017 */
[----:B------:R-:W-:Y:S01]  /*7fe0*/  SHF.L.U32 R30, R10, R13, RZ ;  /* 0x0000000d0a1e7219 */ /* 0x000fe200000006ff */
[----:B------:R-:W1:Y:S01]  /*7ff0*/  LDC R27, c[0x0][0x8e0] ;  /* 0x00023800ff1b7b82 */ /* 0x000e620000000800 */
[----:B------:R-:W-:-:S07]  /*8000*/  LOP3.LUT R32, RZ, R12, RZ, 0x33, !PT ;  /* 0x0000000cff207212 */ /* 0x000fce00078e33ff */
[----:B------:R-:W1:Y:S01]  /*8010*/  LDC R31, c[0x0][0x8b8] ;  /* 0x00022e00ff1f7b82 */ /* 0x000e620000000800 */
[----:B----4-:R-:W-:Y:S05]  /*8020*/  @!P1 BRA `(.L_x_75) ;  /* 0x0000000000289947 */ /* 0x010fea0003800000 */
[----:B------:R-:W4:Y:S02]  /*8030*/  LDC R4, c[0x0][0x8f4] ;  /* 0x00023d00ff047b82 */ /* 0x000f240000000800 */
        /* <DEDUP_REMOVED lines=9> */
.L_x_75:
[----:B------:R-:W-:Y:S01]  /*80d0*/  ISETP.NE.AND P1, PT, R2, 0x1, PT ;  /* 0x000000010200780c */ /* 0x000fe20003f25270 */
[----:B------:R-:W-:Y:S01]  /*80e0*/  IMAD.MOV R20, RZ, RZ, -R20 ;  /* 0x000000ffff147224 */ /* 0x000fe200078e0a14 */
[----:B--2---:R-:W-:Y:S01]  /*80f0*/  SHF.R.U64 R5, R4, R25, R5 ;  /* 0x0000001904057219 */ /* 0x004fe20000001205 */
[----:B---3--:R-:W-:Y:S01]  /*8100*/  VIADD R11, R24, 0xffffffff ;  /* 0xffffffff180b7836 */ /* 0x008fe20000000000 */
[----:B------:R-:W-:Y:S01]  /*8110*/  LOP3.LUT R4, R21, R32, RZ, 0xc0, !PT ;  /* 0x0000002015047212 */ /* 0x000fe200078ec0ff */
[----:B------:R-:W-:Y:S02]  /*8120*/  IMAD.MOV.U32 R12, RZ, RZ, 0x1 ;  /* 0x00000001ff0c7424 */ /* 0x000fe400078e00ff */
[----:B------:R-:W-:Y:S02]  /*8130*/  IMAD.MOV R10, RZ, RZ, -R5 ;  /* 0x000000ffff0a7224 */ /* 0x000fe400078e0a05 */
[----:B------:R-:W-:Y:S02]  /*8140*/  IMAD R5, R30, R5, R4 ;  /* 0x000000051e057224 */ /* 0x000fe400078e0204 */
[----:B-1----:R-:W-:-:S02]  /*8150*/  IMAD R4, R10, R27, R23 ;  /* 0x0000001b0a047224 */ /* 0x002fc400078e0217 */
[----:B------:R-:W-:Y:S01]  /*8160*/  @P1 IMAD R26, R22, R20, R7 ;  /* 0x00000014161a1224 */ /* 0x000fe200078e0207 */
[----:B------:R-:W-:-:S03]  /*8170*/  LOP3.LUT R7, R6, R11, RZ, 0xc0, !PT ;  /* 0x0000000b06077212 */ /* 0x000fc600078ec0ff */
[----:B------:R-:W-:Y:S02]  /*8180*/  IMAD R5, R5, R31, R26 ;  /* 0x0000001f05057224 */ /* 0x000fe400078e021a */
[----:B------:R-:W-:-:S05]  /*8190*/  IMAD R6, R4, R24, R7 ;  /* 0x0000001804067224 */ /* 0x000fca00078e0207 */
[----:B------:R-:W-:Y:S02]  /*81a0*/  SEL R4, R6, R5, !P1 ;  /* 0x0000000506047207 */ /* 0x000fe40004800000 */
[----:B------:R-:W-:Y:S01]  /*81b0*/  SEL R5, R5, R6, !P1 ;  /* 0x0000000605057207 */ /* 0x000fe20004800000 */
[----:B------:R-:W-:-:S07]  /*81c0*/  IMAD.MOV.U32 R6, RZ, RZ, R14 ;  /* 0x000000ffff067224 */ /* 0x000fce00078e000e */
.L_x_73:
[----:B------:R-:W-:-:S08]  /*81d0*/  NOP ;  /* 0x0000000000007918 */ /* 0x000fd00000000000 */
[----:B------:R-:W1:-:S00]  /*81e0*/  USETMAXREG.DEALLOC.CTAPOOL 0x28 ;  /* 0x00000028000079c8 */ /* 0x000e4000080e0500 */
[----:B-1----:R-:W-:-:S13]  /*81f0*/  ISETP.NE.AND P1, PT, R3, 0x1, PT ;  /* 0x000000010300780c */ /* 0x002fda0003f25270 */
[----:B------:R-:W-:Y:S05]  /*8200*/  @!P1 EXIT ;  /* 0x000000000000994d */ /* 0x000fea0003800000 */
[----:B------:R-:W-:Y:S05]  /*8210*/  @!P4 BRA `(.L_x_76) ;  /* 0x0000000c00c4c947 */ /* 0x000fea0003800000 */
[----:B------:R-:W-:-:S13]  /*8220*/  ISETP.NE.OR P0, PT, R3, 0x2, P0 ;  /* 0x000000020300780c */ /* 0x000fda0000705670 */
[----:B------:R-:W-:Y:S05]  /*8230*/  @P0 EXIT ;  /* 0x000000000000094d */ /* 0x000fea0003800000 */
[----:B------:R-:W-:-:S13]  /*8240*/  LOP3.LUT P1, RZ, R12, 0xff, RZ, 0xc0, !PT ;  /* 0x000000ff0cff7812 */ /* 0x000fda000782c0ff */
[----:B------:R-:W-:Y:S05]  /*8250*/  @!P1 BRA `(.L_x_77) ;  /* 0x0000000000189947 */ /* 0x000fea0003800000 */
[----:B------:R-:W-:Y:S01]  /*8260*/  UMOV UR4, 0x400 ;  /* 0x0000040000047882 */ /* 0x000fe20000000000 */
[----:B------:R-:W-:Y:S01]  /*8270*/  MOV R3, RZ ;  /* 0x000000ff00037202 */ /* 0x000fe20000000f00 */
[----:B------:R-:W-:-:S03]  /*8280*/  ULEA UR4, UR43, UR4, 0x18 ;  /* 0x000000042b047291 */ /* 0x000fc6000f8ec03f */
[----:B------:R-:W-:-:S06]  /*8290*/  SHF.L.U32 R3, R3, 0x1f, RZ ;  /* 0x0000001f03037819 */ /* 0x000fcc00000006ff */
[----:B------:R-:W1:Y:S02]  /*82a0*/  SYNCS.PHASECHK.TRANS64.TRYWAIT P0, [UR4+0x138], R3 ;  /* 0x00013803ff0075a7 */ /* 0x000e640008000144 */
[----:B-1----:R-:W-:Y:S05]  /*82b0*/  @!P0 BRA `(.L_x_78) ;  /* 0x0000002400b08947 */ /* 0x002fea0003800000 */
.L_x_77:
[----:B-1----:R-:W-:Y:S01]  /*82c0*/  PRMT R3, RZ, 0x7610, R3 ;  /* 0x00007610ff037816 */ /* 0x002fe20000000003 */
[----:B------:R-:W-:Y:S06]  /*82d0*/  @P3 BRA `(.L_x_79) ;  /* 0x0000000000243947 */ /* 0x000fec0003800000 */
[----:B------:R-:W-:Y:S02]  /*82e0*/  ULDC.64 UR4, c[0x0][0x588] ;  /* 0x0001620000047ab9 */ /* 0x000fe40000000a00 */
[----:B------:R-:W-:-:S04]  /*82f0*/  ISETP.NE.U32.AND P0, PT, RZ, UR4, PT ;  /* 0x00000004ff007c0c */ /* 0x000fc8000bf05070 */
[----:B------:R-:W-:-:S13]  /*8300*/  ISETP.NE.AND.EX P0, PT, RZ, UR5, PT, P0 ;  /* 0x00000005ff007c0c */ /* 0x000fda000bf05300 */
[----:B------:R-:W-:Y:S05]  /*8310*/  @!P0 BRA `(.L_x_80) ;  /* 0x00000000000c8947 */ /* 0x000fea0003800000 */
[----:B------:R1:W5:Y:S01]  /*8320*/  LDG.E R8, desc[UR38][R8.64] ;  /* 0x0000002608087981 */ /* 0x000362000c1e1900 */
[----:B------:R-:W-:Y:S01]  /*8330*/  IMAD.MOV.U32 R3, RZ, RZ, 0x1 ;  /* 0x00000001ff037424 */ /* 0x000fe200078e00ff */
[----:B------:R-:W-:Y:S06]  /*8340*/  BRA `(.L_x_79) ;  /* 0x0000000000087947 */ /* 0x000fec0003800000 */
.L_x_80:
[----:B------:R-:W2:Y:S01]  /*8350*/  LDC R8, c[0x0][0x580] ;  /* 0x00016000ff087b82 */ /* 0x000ea20000000800 */
[----:B------:R-:W-:-:S07]  /*8360*/  IMAD.MOV.U32 R3, RZ, RZ, 0x1 ;  /* 0x00000001ff037424 */ /* 0x000fce00078e00ff */
.L_x_79:
[----:B-1----:R-:W-:Y:S01]  /*8370*/  IMAD.MOV.U32 R9, RZ, RZ, 0x1 ;  /* 0x00000001ff097424 */ /* 0x002fe200078e00ff */
[----:B------:R-:W-:Y:S06]  /*8380*/  @!P1 BRA `(.L_x_81) ;  /* 0x0000000c00109947 */ /* 0x000fec0003800000 */
[----:B------:R-:W1:Y:S01]  /*8390*/  LDC R10, c[0x0][0x900] ;  /* 0x00024000ff0a7b82 */ /* 0x000e620000000800 */
[----:B------:R-:W-:Y:S01]  /*83a0*/  IMAD.MOV.U32 R7, RZ, RZ, -0x1 ;  /* 0xffffffffff077424 */ /* 0x000fe200078e00ff */
[----:B------:R-:W-:Y:S01]  /*83b0*/  LOP3.LUT R11, R0, 0x2, RZ, 0xfc, !PT ;  /* 0x00000002000b7812 */ /* 0x000fe200078efcff */
[----:B------:R-:W-:Y:S01]  /*83c0*/  IMAD.MOV.U32 R9, RZ, RZ, 0x1 ;  /* 0x00000001ff097424 */ /* 0x000fe200078e00ff */
[----:B------:R-:W-:Y:S01]  /*83d0*/  ULDC.64 UR6, c[0x0][0x198] ;  /* 0x0000660000067ab9 */ /* 0x000fe20000000a00 */
[----:B------:R-:W-:Y:S01]  /*83e0*/  ULDC.64 UR22, c[0x0][0x588] ;  /* 0x0001620000167ab9 */ /* 0x000fe20000000a00 */
[----:B------:R-:W-:Y:S01]  /*83f0*/  ULDC.64 UR24, c[0x0][0x8f8] ;  /* 0x00023e0000187ab9 */ /* 0x000fe20000000a00 */
[----:B------:R-:W-:Y:S01]  /*8400*/  ULDC.64 UR14, c[0x0][0x590] ;  /* 0x00016400000e7ab9 */ /* 0x000fe20000000a00 */
[----:B------:R-:W3:Y:S01]  /*8410*/  LDC R12, c[0x0][0x8a8] ;  /* 0x00022a00ff0c7b82 */ /* 0x000ee20000000800 */
[-C--:B-1----:R-:W-:Y:S02]  /*8420*/  SHF.L.U32 R7, R7, R10.reuse, RZ ;  /* 0x0000000a07077219 */ /* 0x082fe400000006ff */
[----:B------:R-:W-:Y:S01]  /*8430*/  SHF.L.U32 R10, R9, R10, RZ ;  /* 0x0000000a090a7219 */ /* 0x000fe200000006ff */
[----:B------:R-:W-:Y:S01]  /*8440*/  IMAD.MOV.U32 R9, RZ, RZ, 0x1 ;  /* 0x00000001ff097424 */ /* 0x000fe200078e00ff */
[----:B------:R-:W-:-:S02]  /*8450*/  LOP3.LUT R13, RZ, R7, RZ, 0x33, !PT ;  /* 0x00000007ff0d7212 */ /* 0x000fc400078e33ff */
[----:B---3--:R-:W-:-:S07]  /*8460*/  IADD3 R12, R12, -0x1, RZ ;  /* 0xffffffff0c0c7810 */ /* 0x008fce0007ffe0ff */
.L_x_101:
[----:B------:R-:W-:Y:S02]  /*8470*/  ISETP.NE.U32.AND P0, PT, RZ, UR14, PT ;  /* 0x0000000eff007c0c */ /* 0x000fe4000bf05070 */
[----:B------:R-:W-:Y:S02]  /*8480*/  R2UR UR11, R5 ;  /* 0x00000000050b72ca */ /* 0x000fe400000e0000 */
[----:B------:R-:W-:Y:S02]  /*8490*/  R2UR UR10, R4 ;  /* 0x00000000040a72ca */ /* 0x000fe400000e0000 */
[----:B------:R-:W-:-:S09]  /*84a0*/  ISETP.NE.AND.EX P0, PT, RZ, UR15, PT, P0 ;  /* 0x0000000fff007c0c */ /* 0x000fd2000bf05300 */
[----:B------:R-:W-:Y:S02]  /*84b0*/  USHF.L.U32 UR11, UR11, 0x7, URZ ;  /* 0x000000070b0b7899 */ /* 0x000fe4000800063f */
[----:B------:R-:W-:Y:S02]  /*84c0*/  USHF.L.U32 UR10, UR10, 0x6, URZ ;  /* 0x000000060a0a7899 */ /* 0x000fe4000800063f */
[----:B------:R-:W-:Y:S10]  /*84d0*/  @!P0 BRA `(.L_x_82) ;  /* 0x00000000002c8947 */ /* 0x000ff40003800000 */
[----:B------:R-:W-:-:S04]  /*84e0*/  ISETP.NE.U32.AND P1, PT, RZ, UR22, PT ;  /* 0x00000016ff007c0c */ /* 0x000fc8000bf25070 */
[----:B------:R-:W-:-:S13]  /*84f0*/  ISETP.NE.AND.EX P1, PT, RZ, UR23, PT, P1 ;  /* 0x00000017ff007c0c */ /* 0x000fda000bf25310 */
[----:B------:R-:W-:Y:S05]  /*8500*/  @!P1 BRA `(.L_x_83) ;  /* 0x0000000000189947 */ /* 0x000fea0003800000 */
[----:B------:R-:W1:Y:S01]  /*8510*/  LDC.64 R4, c[0x0][0x588] ;  /* 0x00016200ff047b82 */ /* 0x000e620000000a00 */
[----:B------:R-:W-:-:S04]  /*8520*/  IMAD R3, R6, UR14, RZ ;  /* 0x0000000e06037c24 */ /* 0x000fc8000f8e02ff */
[----:B-1----:R-:W-:-:S05]  /*8530*/  IMAD.WIDE R4, R3, 0x4, R4 ;  /* 0x0000000403047825 */ /* 0x002fca00078e0204 */
[----:B--2--5:R1:W5:Y:S01]  /*8540*/  LDG.E R8, desc[UR38][R4.64] ;  /* 0x0000002604087981 */ /* 0x024362000c1e1900 */
[----:B------:R-:W-:Y:S01]  /*8550*/  IMAD.MOV.U32 R3, RZ, RZ, 0x1 ;  /* 0x00000001ff037424 */ /* 0x000fe200078e00ff */
[----:B------:R-:W-:Y:S06]  /*8560*/  BRA `(.L_x_82) ;  /* 0x0000000000087947 */ /* 0x000fec0003800000 */
.L_x_83:
[----:B--2--5:R-:W3:Y:S01]  /*8570*/  LDC R8, c[0x0][0x580] ;  /* 0x00016000ff087b82 */ /* 0x024ee20000000800 */
[----:B------:R-:W-:-:S07]  /*8580*/  IMAD.MOV.U32 R3, RZ, RZ, 0x1 ;  /* 0x00000001ff037424 */ /* 0x000fce00078e00ff */
.L_x_82:
[----:B------:R-:W-:Y:S05]  /*8590*/  @!P0 BRA `(.L_x_84) ;  /* 0x00000000001c8947 */ /* 0x000fea0003800000 */
[----:B------:R-:W-:-:S13]  /*85a0*/  LOP3.LUT P2, RZ, R3, 0xff, RZ, 0xc0, !PT ;  /* 0x000000ff03ff7812 */ /* 0x000fda000784c0ff */
[----:B-1----:R-:W1:Y:S02]  /*85b0*/  @!P2 LDC.64 R4, c[0x0][0x588] ;  /* 0x00016200ff04ab82 */ /* 0x002e640000000a00 */
[----:B-1----:R-:W-:-:S04]  /*85c0*/  @!P2 ISETP.NE.U32.AND P0, PT, R4, RZ, PT ;  /* 0x000000ff0400a20c */ /* 0x002fc80003f05070 */
[----:B------:R-:W-:Y:S02]  /*85d0*/  @!P2 ISETP.NE.AND.EX P1, PT, R5, RZ, PT, P0 ;  /* 0x000000ff0500a20c */ /* 0x000fe40003f25300 */
[----:B--23-5:R-:W-:Y:S02]  /*85e0*/  @P2 FSETP.EQ.AND P0, PT, R8, RZ, PT ;  /* 0x000000ff0800220b */ /* 0x02cfe40003f02000 */
[----:B------:R-:W-:Y:S01]  /*85f0*/  @!P2 PLOP3.LUT P0, PT, P1, PT, PT, 0x8, 0x0 ;  /* 0x000000000000a81c */ /* 0x000fe20000f0e170 */
[----:B------:R-:W-:-:S12]  /*8600*/  BRA `(.L_x_85) ;  /* 0x0000000000047947 */ /* 0x000fd80003800000 */
.L_x_84:
[----:B--23-5:R-:W-:-:S13]  /*8610*/  FSETP.EQ.AND P0, PT, R8, RZ, PT ;  /* 0x000000ff0800720b */ /* 0x02cfda0003f02000 */
.L_x_85:
[----:B------:R-:W-:Y:S02]  /*8620*/  ISETP.NE.AND P2, PT, R11, 0x3, PT ;  /* 0x000000030b00780c */ /* 0x000fe40003f45270 */
[----:B------:R-:W-:-:S04]  /*8630*/  ELECT P1, URZ, PT ;  /* 0x00000000003f782f */ /* 0x000fc80003820000 */
[----:B------:R-:W-:-:S07]  /*8640*/  PLOP3.LUT P0, PT, P1, P0, PT, 0x20, 0x0 ;  /* 0x000000000000781c */ /* 0x000fce0000f00470 */
[----:B------:R-:W-:Y:S06]  /*8650*/  @!P2 BRA `(.L_x_86) ;  /* 0x000000000004a947 */ /* 0x000fec0003800000 */
[----:B------:R-:W-:Y:S01]  /*8660*/  BPT.TRAP 0x1 ;  /* 0x000000040000795c */ /* 0x000fe20000300000 */
.L_x_86:
[----:B------:R-:W2:Y:S01]  /*8670*/  S2UR UR43, SR_CgaCtaId ;  /* 0x00000000002b79c3 */ /* 0x000ea20000008800 */
[----:B------:R-:W-:Y:S01]  /*8680*/  UMOV UR4, 0x400 ;  /* 0x0000040000047882 */ /* 0x000fe20000000000 */
[----:B-1----:R-:W-:Y:S01]  /*8690*/  SHF.L.U32 R4, R9, 0x1f, RZ ;  /* 0x0000001f09047819 */ /* 0x002fe200000006ff */
[----:B--2---:R-:W-:-:S09]  /*86a0*/  ULEA UR5, UR43, UR4, 0x18 ;  /* 0x000000042b057291 */ /* 0x004fd2000f8ec03f */
[----:B------:R-:W1:Y:S02]  /*86b0*/  SYNCS.PHASECHK.TRANS64.TRYWAIT P1, [UR5+0x120], R4 ;  /* 0x00012004ff0075a7 */ /* 0x000e640008020145 */
[----:B-1----:R-:W-:Y:S05]  /*86c0*/  @!P1 BRA `(.L_x_87) ;  /* 0x0000002000c49947 */ /* 0x002fea0003800000 */
.L_x_144:
[----:B------:R-:W-:Y:S04]  /*86d0*/  BSSY B0, `(.L_x_88) ;  /* 0x000000e000007945 */ /* 0x000fe80003800000 */
[----:B------:R-:W-:Y:S05]  /*86e0*/  @!P0 BRA `(.L_x_89) ;  /* 0x0000000000308947 */ /* 0x000fea0003800000 */
[----:B------:R-:W-:Y:S01]  /*86f0*/  R2UR UR12, R6 ;  /* 0x00000000060c72ca */ /* 0x000fe200000e0000 */
[----:B------:R-:W-:Y:S02]  /*8700*/  UIADD3 UR16, UP0, UR6, 0x3f0, URZ ;  /* 0x000003f006107890 */ /* 0x000fe4000ff1e03f */
[----:B------:R-:W-:Y:S02]  /*8710*/  UIADD3 UR8, UR5, 0x200, URZ ;  /* 0x0000020005087890 */ /* 0x000fe4000fffe03f */
[----:B------:R-:W-:Y:S02]  /*8720*/  UIADD3 UR9, UR5, 0x110, URZ ;  /* 0x0000011005097890 */ /* 0x000fe4000fffe03f */
[----:B------:R-:W-:Y:S01]  /*8730*/  UIADD3.X UR17, URZ, UR7, URZ, UP0, !UPT ;  /* 0x000000073f117290 */ /* 0x000fe200087fe43f */
[----:B------:R-:W-:Y:S01]  /*8740*/  UMOV UR18, 0x0 ;  /* 0x0000000000127882 */ /* 0x000fe20000000000 */
[----:B------:R-:W-:-:S07]  /*8750*/  UMOV UR19, 0x10000000 ;  /* 0x1000000000137882 */ /* 0x000fce0000000000 */
[----:B------:R2:W-:Y:S02]  /*8760*/  UTMALDG.3D [UR8], [UR16], desc[UR18] ;  /* 0x00001208100075b4 */ /* 0x0005e40008011000 */
[----:B--2---:R-:W-:Y:S05]  /*8770*/  @!P2 BRA `(.L_x_90) ;  /* 0x000000000004a947 */ /* 0x004fea0003800000 */
[----:B------:R-:W-:Y:S01]  /*8780*/  BPT.TRAP 0x1 ;  /* 0x000000040000795c */ /* 0x000fe20000300000 */
.L_x_90:
[----:B-1----:R-:W1:Y:S02]  /*8790*/  LDC R5, c[0x0][0x800] ;  /* 0x00020000ff057b82 */ /* 0x002e640000000800 */
[----:B-1----:R2:W-:Y:S02]  /*87a0*/  SYNCS.ARRIVE.TRANS64.RED.A0TR RZ, [UR5+0x110], R5 ;  /* 0x00011005ffff79a7 */ /* 0x0025e40008300405 */
.L_x_89:
[----:B------:R-:W-:Y:S05]  /*87b0*/  BSYNC B0 ;  /* 0x0000000000007941 */ /* 0x000fea0003800000 */
.L_x_88:
[----:B------:R-:W-:Y:S05]  /*87c0*/  @!P2 BRA `(.L_x_91) ;  /* 0x000000000004a947 */ /* 0x000fea0003800000 */
[----:B------:R-:W-:Y:S01]  /*87d0*/  BPT.TRAP 0x1 ;  /* 0x000000040000795c */ /* 0x000fe20000300000 */
.L_x_91:
[----:B------:R-:W-:-:S04]  /*87e0*/  UIADD3 UR4, UR5, 0x110, URZ ;  /* 0x0000011005047890 */ /* 0x000fc8000fffe03f */
[----:B------:R-:W-:-:S09]  /*87f0*/  UPRMT UR4, UR43, 0x654, UR4 ;  /* 0x000006542b047896 */ /* 0x000fd20008000004 */
[----:B------:R-:W-:Y:S01]  /*8800*/  SYNCS.ARRIVE.TRANS64.RED.A1T0 RZ, [UR4], RZ ;  /* 0x000000ffffff79a7 */ /* 0x000fe20008100404 */
[----:B------:R-:W-:Y:S05]  /*8810*/  @!P2 BRA `(.L_x_92) ;  /* 0x000000000004a947 */ /* 0x000fea0003800000 */
[----:B------:R-:W-:Y:S01]  /*8820*/  BPT.TRAP 0x1 ;  /* 0x000000040000795c */ /* 0x000fe20000300000 */
.L_x_92:
[----:B------:R-:W3:Y:S02]  /*8830*/  SYNCS.PHASECHK.TRANS64.TRYWAIT P1, [UR5+0x128], R4 ;  /* 0x00012804ff0075a7 */ /* 0x000ee40008020145 */
[----:B---3--:R-:W-:Y:S05]  /*8840*/  @!P1 BRA `(.L_x_93) ;  /* 0x00000020007c9947 */ /* 0x008fea0003800000 */
.L_x_145:
[----:B------:R-:W-:Y:S04]  /*8850*/  BSSY B0, `(.L_x_94) ;  /* 0x0000010000007945 */ /* 0x000fe80003800000 */
[----:B------:R-:W-:Y:S05]  /*8860*/  @!P0 BRA `(.L_x_95) ;  /* 0x0000000000388947 */ /* 0x000fea0003800000 */
[----:B------:R-:W-:Y:S01]  /*8870*/  R2UR UR20, R6 ;  /* 0x00000000061472ca */ /* 0x000fe200000e0000 */
[----:B------:R-:W-:Y:S02]  /*8880*/  UIADD3 UR8, UP0, UR6, 0x3f0, URZ ;  /* 0x000003f006087890 */ /* 0x000fe4000ff1e03f */
[----:B------:R-:W-:Y:S02]  /*8890*/  UIADD3 UR18, UR10, 0x20, URZ ;  /* 0x000000200a127890 */ /* 0x000fe4000fffe03f */
[----:B------:R-:W-:Y:S02]  /*88a0*/  UIADD3 UR16, UR5, 0x1200, URZ ;  /* 0x0000120005107890 */ /* 0x000fe4000fffe03f */
[----:B------:R-:W-:Y:S02]  /*88b0*/  UIADD3 UR17, UR5, 0x118, URZ ;  /* 0x0000011805117890 */ /* 0x000fe4000fffe03f */
[----:B------:R-:W-:Y:S01]  /*88c0*/  UIADD3.X UR9, URZ, UR7, URZ, UP0, !UPT ;  /* 0x000000073f097290 */ /* 0x000fe200087fe43f */
[----:B------:R-:W-:Y:S01]  /*88d0*/  UMOV UR12, 0x0 ;  /* 0x00000000000c7882 */ /* 0x000fe20000000000 */
[----:B------:R-:W-:Y:S01]  /*88e0*/  UMOV UR13, 0x10000000 ;  /* 0x10000000000d7882 */ /* 0x000fe20000000000 */
[----:B------:R-:W-:-:S06]  /*88f0*/  UMOV UR19, UR11 ;  /* 0x0000000b00137c82 */ /* 0x000fcc0008000000 */
[----:B------:R3:W-:Y:S02]  /*8900*/  UTMALDG.3D [UR16], [UR8], desc[UR12] ;  /* 0x00000c10080075b4 */ /* 0x0007e40008011000 */
[----:B---3--:R-:W-:Y:S05]  /*8910*/  @!P2 BRA `(.L_x_96) ;  /* 0x000000000004a947 */ /* 0x008fea0003800000 */
[----:B------:R-:W-:Y:S01]  /*8920*/  BPT.TRAP 0x1 ;  /* 0x000000040000795c */ /* 0x000fe20000300000 */
.L_x_96:
[----:B-1----:R-:W1:Y:S02]  /*8930*/  LDC R4, c[0x0][0x800] ;  /* 0x00020000ff047b82 */ /* 0x002e640000000800 */
[----:B-1----:R3:W-:Y:S02]  /*8940*/  SYNCS.ARRIVE.TRANS64.RED.A0TR RZ, [UR5+0x118], R4 ;  /* 0x00011804ffff79a7 */ /* 0x0027e40008300405 */
.L_x_95:
[----:B------:R-:W-:Y:S05]  /*8950*/  BSYNC B0 ;  /* 0x0000000000007941 */ /* 0x000fea0003800000 */
.L_x_94:
[----:B------:R-:W-:Y:S05]  /*8960*/  @!P2 BRA `(.L_x_97) ;  /* 0x000000000004a947 */ /* 0x000fea0003800000 */
[----:B------:R-:W-:Y:S01]  /*8970*/  BPT.TRAP 0x1 ;  /* 0x000000040000795c */ /* 0x000fe20000300000 */
.L_x_97:
[----:B------:R-:W-:Y:S01]  /*8980*/  IADD3 R16, P0, R16, UR36, RZ ;  /* 0x0000002410107c10 */ /* 0x000fe2000ff1e0ff */
[----:B------:R-:W-:Y:S01]  /*8990*/  UIADD3 UR4, UR5, 0x118, URZ ;  /* 0x0000011805047890 */ /* 0x000fe2000fffe03f */
[----:B------:R-:W-:Y:S01]  /*89a0*/  LOP3.LUT R9, R9, 0x1, RZ, 0x3c, !PT ;  /* 0x0000000109097812 */ /* 0x000fe200078e3cff */
[----:B-12---:R-:W-:Y:S01]  /*89b0*/  IMAD.MOV.U32 R5, RZ, RZ, -0x1 ;  /* 0xffffffffff057424 */ /* 0x006fe200078e00ff */
[----:B------:R-:W-:Y:S01]  /*89c0*/  IADD3.X R17, R17, UR42, RZ, P0, !PT ;  /* 0x0000002a11117c10 */ /* 0x000fe200087fe4ff */
[----:B------:R-:W-:Y:S01]  /*89d0*/  UPRMT UR4, UR43, 0x654, UR4 ;  /* 0x000006542b047896 */ /* 0x000fe20008000004 */
[----:B------:R-:W-:Y:S01]  /*89e0*/  ISETP.GE.U32.AND P0, PT, R16, UR24, PT ;  /* 0x0000001810007c0c */ /* 0x000fe2000bf06070 */
[----:B---3--:R-:W-:Y:S01]  /*89f0*/  IMAD.MOV.U32 R4, RZ, RZ, -0x1 ;  /* 0xffffffffff047424 */ /* 0x008fe200078e00ff */
[----:B------:R-:W-:Y:S01]  /*8a00*/  PRMT R7, RZ, 0x7610, R7 ;  /* 0x00007610ff077816 */ /* 0x000fe20000000007 */
[----:B------:R-:W-:Y:S01]  /*8a10*/  IMAD.MOV.U32 R6, RZ, RZ, -0x1 ;  /* 0xffffffffff067424 */ /* 0x000fe200078e00ff */
[----:B------:R-:W-:-:S04]  /*8a20*/  ISETP.GE.U32.AND.EX P0, PT, R17, UR25, PT, P0 ;  /* 0x0000001911007c0c */ /* 0x000fc8000bf06100 */
[----:B------:R-:W-:Y:S09]  /*8a30*/  SYNCS.ARRIVE.TRANS64.RED.A1T0 RZ, [UR4], RZ ;  /* 0x000000ffffff79a7 */ /* 0x000ff20008100404 */
[----:B------:R-:W-:Y:S05]  /*8a40*/  @P0 BRA `(.L_x_98) ;  /* 0x0000000400580947 */ /* 0x000fea0003800000 */
[----:B------:R-:W1:Y:S01]  /*8a50*/  S2R R18, SR_CTAID.X ;  /* 0x0000000000127919 */ /* 0x000e620000002500 */
[----:B------:R-:W2:Y:S01]  /*8a60*/  LDC.64 R14, c[0x0][0x8d0] ;  /* 0x00023400ff0e7b82 */ /* 0x000ea20000000a00 */
[----:B------:R-:W-:Y:S01]  /*8a70*/  ULDC UR4, c[0x0][0x150] ;  /* 0x0000540000047ab9 */ /* 0x000fe20000000800 */
[----:B------:R-:W-:Y:S01]  /*8a80*/  IMAD.MOV.U32 R22, RZ, RZ, R17 ;  /* 0x000000ffff167224 */ /* 0x000fe200078e0011 */
[----:B------:R-:W3:Y:S05]  /*8a90*/  S2R R20, SR_CTAID.Y ;  /* 0x0000000000147919 */ /* 0x000eea0000002600 */
[----:B------:R-:W4:Y:S08]  /*8aa0*/  LDC R5, c[0x0][0x144] ;  /* 0x00005100ff057b82 */ /* 0x000f300000000800 */
[----:B------:R-:W4:Y:S01]  /*8ab0*/  LDC R21, c[0x0][0x8d8] ;  /* 0x00023600ff157b82 */ /* 0x000f220000000800 */
[----:B--2---:R-:W-:-:S04]  /*8ac0*/  ISETP.NE.U32.AND P0, PT, R14, RZ, PT ;  /* 0x000000ff0e00720c */ /* 0x004fc80003f05070 */
[----:B------:R-:W-:Y:S02]  /*8ad0*/  ISETP.NE.AND.EX P0, PT, R15, RZ, PT, P0 ;  /* 0x000000ff0f00720c */ /* 0x000fe40003f05300 */
[----:B-1----:R-:W-:Y:S02]  /*8ae0*/  I2FP.F32.U32 R4, R18 ;  /* 0x0000001200047245 */ /* 0x002fe40000201000 */
[----:B---3--:R-:W-:-:S03]  /*8af0*/  I2FP.F32.U32 R23, R20 ;  /* 0x0000001400177245 */ /* 0x008fc60000201000 */
[----:B------:R-:W-:-:S06]  /*8b00*/  FMUL R4, R4, UR4 ;  /* 0x0000000404047c20 */ /* 0x000fcc0008400000 */
[----:B------:R-:W1:Y:S02]  /*8b10*/  F2I.U32.TRUNC.NTZ R4, R4 ;  /* 0x0000000400047305 */ /* 0x000e64000020f000 */
[----:B-1----:R-:W-:-:S04]  /*8b20*/  IMAD.MOV R6, RZ, RZ, -R4 ;  /* 0x000000ffff067224 */ /* 0x002fc800078e0a04 */
[----:B----4-:R-:W-:Y:S01]  /*8b30*/  IMAD R18, R5, R6, R18 ;  /* 0x0000000605127224 */ /* 0x010fe200078e0212 */
[----:B------:R-:W-:Y:S01]  /*8b40*/  MOV R6, R16 ;  /* 0x0000001000067202 */ /* 0x000fe20000000f00 */
[----:B------:R-:W-:Y:S06]  /*8b50*/  @!P0 BRA `(.L_x_99) ;  /* 0x0000000000308947 */ /* 0x000fec0003800000 */
[----:B------:R-:W1:Y:S02]  /*8b60*/  LDC R5, c[0x0][0x8dc] ;  /* 0x00023700ff057b82 */ /* 0x000e640000000800 */
[----:B-1----:R-:W-:-:S05]  /*8b70*/  IADD3 R5, P0, R16, R5, RZ ;  /* 0x0000000510057210 */ /* 0x002fca0007f1e0ff */
[----:B------:R-:W-:-:S04]  /*8b80*/  IMAD.X R19, RZ, RZ, R17, P0 ;  /* 0x000000ffff137224 */ /* 0x000fc800000e0611 */
[----:B------:R-:W-:-:S04]  /*8b90*/  IMAD.WIDE.U32 R6, R19, R14, RZ ;  /* 0x0000000e13067225 */ /* 0x000fc800078e00ff */
[----:B------:R-:W-:-:S04]  /*8ba0*/  IMAD.WIDE.U32 R6, P0, R5, R15, R6 ;  /* 0x0000000f05067225 */ /* 0x000fc80007800006 */
[----:B------:R-:W-:-:S04]  /*8bb0*/  IMAD.WIDE.U32 R4, R5, R14, RZ ;  /* 0x0000000e05047225 */ /* 0x000fc800078e00ff */
[----:B------:R-:W-:Y:S01]  /*8bc0*/  IMAD.MOV.U32 R4, RZ, RZ, R7 ;  /* 0x000000ffff047224 */ /* 0x000fe200078e0007 */
[----:B------:R-:W-:Y:S01]  /*8bd0*/  IADD3 RZ, P1, R5, R6, RZ ;  /* 0x0000000605ff7210 */ /* 0x000fe20007f3e0ff */
[----:B------:R-:W-:-:S04]  /*8be0*/  IMAD.X R5, RZ, RZ, RZ, P0 ;  /* 0x000000ffff057224 */ /* 0x000fc800000e06ff */
[----:B------:R-:W-:-:S04]  /*8bf0*/  IMAD.WIDE.U32.X R4, R19, R15, R4, P1 ;  /* 0x0000000f13047225 */ /* 0x000fc800008e0404 */
[----:B------:R-:W-:Y:S02]  /*8c00*/  IMAD.MOV.U32 R6, RZ, RZ, R4 ;  /* 0x000000ffff067224 */ /* 0x000fe400078e0004 */
[----:B------:R-:W-:-:S07]  /*8c10*/  IMAD.MOV.U32 R22, RZ, RZ, R5 ;  /* 0x000000ffff167224 */ /* 0x000fce00078e0005 */
.L_x_99:
[----:B------:R-:W-:Y:S01]  /*8c20*/  ULDC UR4, c[0x0][0x154] ;  /* 0x0000550000047ab9 */ /* 0x000fe20000000800 */
[----:B------:R-:W1:Y:S01]  /*8c30*/  LDC R7, c[0x0][0x148] ;  /* 0x00005200ff077b82 */ /* 0x000e620000000800 */
[----:B------:R-:W-:Y:S01]  /*8c40*/  FMUL R14, R23, UR4 ;  /* 0x00000004170e7c20 */ /* 0x000fe20008400000 */
[----:B------:R-:W-:Y:S02]  /*8c50*/  ISETP.NE.AND P2, PT, R2, 0x1, PT ;  /* 0x000000010200780c */ /* 0x000fe40003f45270 */
[-CC-:B------:R-:W-:Y:S02]  /*8c60*/  SHF.R.U64 R19, R6, R21.reuse, R22.reuse ;  /* 0x0000001506137219 */ /* 0x180fe40000001216 */
[----:B------:R-:W-:Y:S01]  /*8c70*/  SHF.R.U32.HI R21, RZ, R21, R22 ;  /* 0x00000015ff157219 */ /* 0x000fe20000011616 */
[----:B------:R-:W2:Y:S01]  /*8c80*/  F2I.U32.TRUNC.NTZ R14, R14 ;  /* 0x0000000e000e7305 */ /* 0x000ea2000020f000 */
[----:B------:R-:W3:Y:S01]  /*8c90*/  LDC.64 R4, c[0x0][0x8c8] ;  /* 0x00023200ff047b82 */ /* 0x000ee20000000a00 */
[----:B------:R-:W-:-:S04]  /*8ca0*/  IADD3 R23, P0, RZ, -R19, RZ ;  /* 0x80000013ff177210 */ /* 0x000fc80007f1e0ff */
[----:B------:R-:W-:-:S03]  /*8cb0*/  IADD3.X R21, RZ, ~R21, RZ, P0, !PT ;  /* 0x80000015ff157210 */ /* 0x000fc600007fe4ff */
[----:B------:R-:W4:Y:S01]  /*8cc0*/  LDC R22, c[0x0][0x8c0] ;  /* 0x00023000ff167b82 */ /* 0x000f220000000800 */
[----:B--2---:R-:W-:-:S07]  /*8cd0*/  IMAD.MOV R15, RZ, RZ, -R14 ;  /* 0x000000ffff0f7224 */ /* 0x004fce00078e0a0e */
[----:B------:R-:W2:Y:S01]  /*8ce0*/  LDC R26, c[0x0][0x8f0] ;  /* 0x00023c00ff1a7b82 */ /* 0x000ea20000000800 */
[----:B-1----:R-:W-:-:S07]  /*8cf0*/  @P2 IMAD R18, R7, R15, R20 ;  /* 0x0000000f07122224 */ /* 0x002fce00078e0214 */
[----:B------:R-:W1:Y:S01]  /*8d00*/  LDC.64 R14, c[0x0][0x8e8] ;  /* 0x00023a00ff0e7b82 */ /* 0x000e620000000a00 */
[----:B---3--:R-:W-:-:S04]  /*8d10*/  IMAD R6, R21, R4, RZ ;  /* 0x0000000415067224 */ /* 0x008fc800078e02ff */
[C---:B------:R-:W-:Y:S02]  /*8d20*/  IMAD R7, R23.reuse, R5, R6 ;  /* 0x0000000517077224 */ /* 0x040fe400078e0206 */
[----:B------:R-:W-:Y:S01]  /*8d30*/  IMAD.WIDE.U32 R4, R23, R4, R16 ;  /* 0x0000000417047225 */ /* 0x000fe200078e0010 */
[----:B------:R-:W3:Y:S03]  /*8d40*/  LDC R21, c[0x0][0x8b0] ;  /* 0x00022c00ff157b82 */ /* 0x000ee60000000800 */
[----:B------:R-:W-:-:S05]  /*8d50*/  IMAD.IADD R5, R5, 0x1, R7 ;  /* 0x0000000105057824 */ /* 0x000fca00078e0207 */
[----:B------:R-:W5:Y:S01]  /*8d60*/  LDC R6, c[0x0][0x900] ;  /* 0x00024000ff067b82 */ /* 0x000f620000000800 */
[-CC-:B----4-:R-:W-:Y:S02]  /*8d70*/  SHF.R.U64 R25, R4, R22.reuse, R5.reuse ;  /* 0x0000001604197219 */ /* 0x190fe40000001205 */
[----:B------:R-:W-:-:S05]  /*8d80*/  SHF.R.U32.HI R4, RZ, R22, R5 ;  /* 0x00000016ff047219 */ /* 0x000fca0000011605 */
[----:B------:R-:W4:Y:S01]  /*8d90*/  LDC R22, c[0x0][0x8e0] ;  /* 0x00023800ff167b82 */ /* 0x000f220000000800 */
[----:B-1----:R-:W-:-:S04]  /*8da0*/  ISETP.NE.U32.AND P0, PT, R14, RZ, PT ;  /* 0x000000ff0e00720c */ /* 0x002fc80003f05070 */
[----:B------:R-:W-:-:S03]  /*8db0*/  ISETP.NE.AND.EX P0, PT, R15, RZ, PT, P0 ;  /* 0x000000ff0f00720c */ /* 0x000fc60003f05300 */
[----:B------:R-:W1:Y:S01]  /*8dc0*/  LDC R23, c[0x0][0x8b8] ;  /* 0x00022e00ff177b82 */ /* 0x000e620000000800 */
[-CC-:B---3--:R-:W-:Y:S02]  /*8dd0*/  SHF.R.U64 R24, R25, R21.reuse, R4.reuse ;  /* 0x0000001519187219 */ /* 0x188fe40000001204 */
[----:B------:R-:W-:-:S05]  /*8de0*/  SHF.R.U32.HI R5, RZ, R21, R4 ;  /* 0x00000015ff057219 */ /* 0x000fca0000011604 */
[----:B------:R-:W3:Y:S01]  /*8df0*/  LDC R20, c[0x0][0x8a8] ;  /* 0x00022a00ff147b82 */ /* 0x000ee20000000800 */
[-CC-:B-----5:R-:W-:Y:S02]  /*8e00*/  SHF.R.U64 R21, R24, R6.reuse, R5.reuse ;  /* 0x0000000618157219 */ /* 0x1a0fe40000001205 */
[----:B------:R-:W-:-:S03]  /*8e10*/  SHF.R.U32.HI R27, RZ, R6, R5 ;  /* 0x00000006ff1b7219 */ /* 0x000fc60000011605 */
[----:B------:R-:W-:Y:S02]  /*8e20*/  IMAD.MOV.U32 R4, RZ, RZ, R21 ;  /* 0x000000ffff047224 */ /* 0x000fe400078e0015 */
[----:B------:R-:W-:Y:S01]  /*8e30*/  IMAD.MOV.U32 R5, RZ, RZ, R27 ;  /* 0x000000ffff057224 */ /* 0x000fe200078e001b */
[----:B--2-4-:R-:W-:Y:S06]  /*8e40*/  @!P0 BRA `(.L_x_100) ;  /* 0x0000000000288947 */ /* 0x014fec0003800000 */
[----:B------:R-:W2:Y:S02]  /*8e50*/  LDC R4, c[0x0][0x8f4] ;  /* 0x00023d00ff047b82 */ /* 0x000ea40000000800 */
[----:B--2---:R-:W-:-:S05]  /*8e60*/  IADD3 R5, P0, R21, R4, RZ ;  /* 0x0000000415057210 */ /* 0x004fca0007f1e0ff */
[----:B------:R-:W-:-:S04]  /*8e70*/  IMAD.X R27, RZ, RZ, R27, P0 ;  /* 0x000000ffff1b7224 */ /* 0x000fc800000e061b */
[----:B------:R-:W-:-:S04]  /*8e80*/  IMAD.WIDE.U32 R6, R27, R14, RZ ;  /* 0x0000000e1b067225 */ /* 0x000fc800078e00ff */
[----:B------:R-:W-:-:S04]  /*8e90*/  IMAD.WIDE.U32 R6, P0, R5, R15, R6 ;  /* 0x0000000f05067225 */ /* 0x000fc80007800006 */
[----:B------:R-:W-:Y:S01]  /*8ea0*/  IMAD.WIDE.U32 R4, R5, R14, RZ ;  /* 0x0000000e05047225 */ /* 0x000fe200078e00ff */
[----:B------:R-:W-:-:S04]  /*8eb0*/  MOV R4, R7 ;  /* 0x0000000700047202 */ /* 0x000fc80000000f00 */
[----:B------:R-:W-:Y:S01]  /*8ec0*/  IADD3 RZ, P1, R5, R6, RZ ;  /* 0x0000000605ff7210 */ /* 0x000fe20007f3e0ff */
[----:B------:R-:W-:-:S04]  /*8ed0*/  IMAD.X R5, RZ, RZ, RZ, P0 ;  /* 0x000000ffff057224 */ /* 0x000fc800000e06ff */
[----:B------:R-:W-:-:S08]  /*8ee0*/  IMAD.WIDE.U32.X R4, R27, R15, R4, P1 ;  /* 0x0000000f1b047225 */ /* 0x000fd000008e0404 */
.L_x_100:
[----:B------:R-:W-:Y:S01]  /*8ef0*/  SHF.R.U64 R26, R4, R26, R5 ;  /* 0x0000001a041a7219 */ /* 0x000fe20000001205 */
[----:B------:R-:W-:Y:S01]  /*8f00*/  IMAD.MOV.U32 R7, RZ, RZ, 0x1 ;  /* 0x00000001ff077424 */ /* 0x000fe200078e00ff */
[----:B------:R-:W-:Y:S01]  /*8f10*/  LOP3.LUT R5, R24, R13, RZ, 0xc0, !PT ;  /* 0x0000000d18057212 */ /* 0x000fe200078ec0ff */
[----:B------:R-:W-:Y:S01]  /*8f20*/  IMAD.MOV.U32 R6, RZ, RZ, R19 ;  /* 0x000000ffff067224 */ /* 0x000fe200078e0013 */
[----:B------:R-:W-:Y:S01]  /*8f30*/  LOP3.LUT R25, R25, R12, RZ, 0xc0, !PT ;  /* 0x0000000c19197212 */ /* 0x000fe200078ec0ff */
[----:B------:R-:W-:Y:S02]  /*8f40*/  IMAD.MOV R4, RZ, RZ, -R26 ;  /* 0x000000ffff047224 */ /* 0x000fe400078e0a1a */
[----:B------:R-:W-:Y:S02]  /*8f50*/  IMAD R5, R10, R26, R5 ;  /* 0x0000001a0a057224 */ /* 0x000fe400078e0205 */
[----:B------:R-:W-:Y:S02]  /*8f60*/  IMAD R21, R4, R22, R21 ;  /* 0x0000001604157224 */ /* 0x000fe400078e0215 */
[----:B-1----:R-:W-:-:S02]  /*8f70*/  IMAD R18, R5, R23, R18 ;  /* 0x0000001705127224 */ /* 0x002fc400078e0212 */
[----:B---3--:R-:W-:-:S05]  /*8f80*/  IMAD R21, R21, R20, R25 ;  /* 0x0000001415157224 */ /* 0x008fca00078e0219 */
[----:B------:R-:W-:Y:S02]  /*8f90*/  SEL R4, R21, R18, !P2 ;  /* 0x0000001215047207 */ /* 0x000fe40005000000 */
[----:B------:R-:W-:-:S07]  /*8fa0*/  SEL R5, R18, R21, !P2 ;  /* 0x0000001512057207 */ /* 0x000fce0005000000 */
.L_x_98:
[----:B------:R-:W-:-:S13]  /*8fb0*/  LOP3.LUT P0, RZ, R7, 0xff, RZ, 0xc0, !PT ;  /* 0x000000ff07ff7812 */ /* 0x000fda000780c0ff */
[----:B------:R-:W-:Y:S05]  /*8fc0*/  @P0 BRA `(.L_x_101) ;  /* 0xfffffff400280947 */ /* 0x000fea000383ffff */
.L_x_81:
[----:B------:R-:W-:Y:S01]  /*8fd0*/  ELECT P0, URZ, PT ;  /* 0x00000000003f782f */ /* 0x000fe20003800000 */
[----:B------:R-:W-:-:S12]  /*8fe0*/  BSSY B0, `(.L_x_102) ;  /* 0x0000013000007945 */ /* 0x000fd80003800000 */
[----:B------:R-:W-:Y:S05]  /*8ff0*/  @!P0 BRA `(.L_x_103) ;  /* 0x0000000000448947 */ /* 0x000fea0003800000 */
[----:B------:R-:W-:-:S04]  /*9000*/  LOP3.LUT R0, R0, 0x2, RZ, 0xfc, !PT ;  /* 0x0000000200007812 */ /* 0x000fc800078efcff */
[----:B------:R-:W-:-:S13]  /*9010*/  ISETP.NE.AND P1, PT, R0, 0x3, PT ;  /* 0x000000030000780c */ /* 0x000fda0003f25270 */
[----:B------:R-:W-:Y:S05]  /*9020*/  @!P1 BRA `(.L_x_104) ;  /* 0x0000000000049947 */ /* 0x000fea0003800000 */
[----:B------:R-:W-:Y:S01]  /*9030*/  BPT.TRAP 0x1 ;  /* 0x000000040000795c */ /* 0x000fe20000300000 */
.L_x_104:
[----:B------:R-:W-:Y:S01]  /*9040*/  IMAD.U32 R3, RZ, RZ, UR43 ;  /* 0x0000002bff037e24 */ /* 0x000fe2000f8e00ff */
[----:B------:R-:W-:Y:S02]  /*9050*/  MOV R2, 0x400 ;  /* 0x0000040000027802 */ /* 0x000fe40000000f00 */
[----:B------:R-:W-:Y:S02]  /*9060*/  SHF.L.U32 R0, R9, 0x1f, RZ ;  /* 0x0000001f09007819 */ /* 0x000fe400000006ff */
[----:B------:R-:W-:-:S04]  /*9070*/  LEA R3, R3, R2, 0x18 ;  /* 0x0000000203037211 */ /* 0x000fc800078ec0ff */
[----:B------:R-:W1:Y:S02]  /*9080*/  SYNCS.PHASECHK.TRANS64.TRYWAIT P0, [R3+URZ+0x120], R0 ;  /* 0x00012000030075a7 */ /* 0x000e64000800017f */
[----:B-1----:R-:W-:Y:S05]  /*9090*/  @!P0 BRA `(.L_x_105) ;  /* 0x0000001800808947 */ /* 0x002fea0003800000 */
.L_x_146:
[----:B------:R-:W-:Y:S05]  /*90a0*/  @!P1 BRA `(.L_x_106) ;  /* 0x0000000000049947 */ /* 0x000fea0003800000 */
[----:B------:R-:W-:Y:S01]  /*90b0*/  BPT.TRAP 0x1 ;  /* 0x000000040000795c */ /* 0x000fe20000300000 */
.L_x_106:
[----:B-1----:R-:W-:-:S07]  /*90c0*/  SHF.L.U32 R0, R9, 0x1f, RZ ;  /* 0x0000001f09007819 */ /* 0x002fce00000006ff */
.L_x_107:
[----:B-1----:R1:W3:Y:S02]  /*90d0*/  SYNCS.PHASECHK.TRANS64.TRYWAIT P0, [R3+URZ+0x128], R0 ;  /* 0x00012800030075a7 */ /* 0x0022e4000800017f */
[----:B---3--:R-:W-:Y:S05]  /*90e0*/  @!P0 NANOSLEEP.SYNCS 0x989680 ;  /* 0x009896800000895d */ /* 0x008fea0003900000 */
[----:B------:R-:W3:Y:S02]  /*90f0*/  @!P0 SYNCS.PHASECHK.TRANS64 P0, [R3+URZ+0x128], R0 ;  /* 0x00012800030085a7 */ /* 0x000ee4000800007f */
[----:B---3--:R-:W-:Y:S05]  /*9100*/  @!P0 BRA `(.L_x_107) ;  /* 0xfffffffc00f08947 */ /* 0x008fea000383ffff */
.L_x_103:
[----:B------:R-:W-:Y:S05]  /*9110*/  BSYNC B0 ;  /* 0x0000000000007941 */ /* 0x000fea0003800000 */
.L_x_102:
[----:B------:R-:W-:Y:S05]  /*9120*/  EXIT ;  /* 0x000000000000794d */ /* 0x000fea0003800000 */
.L_x_76:
[----:B------:R-:W-:Y:S01]  /*9130*/  LOP3.LUT P0, RZ, R12, 0xff, RZ, 0xc0, !PT ;  /* 0x000000ff0cff7812 */ /* 0x000fe2000780c0ff */
[----:B------:R-:W-:Y:S02]  /*9140*/  IMAD.MOV.U32 R0, RZ, RZ, 0x1 ;  /* 0x00000001ff007424 */ /* 0x000fe400078e00ff */
[----:B------:R-:W-:-:S10]  /*9150*/  IMAD.MOV.U32 R12, RZ, RZ, RZ ;  /* 0x000000ffff0c7224 */ /* 0x000fd400078e00ff */
[----:B------:R-:W-:Y:S05]  /*9160*/  @!P0 BRA `(.L_x_108) ;  /* 0x0000000c00188947 */ /* 0x000fea0003800000 */
[----:B------:R-:W1:Y:S01]  /*9170*/  LDC R0, c[0x0][0x28c] ;  /* 0x0000a300ff007b82 */ /* 0x000e620000000800 */
[C---:B------:R-:W-:Y:S01]  /*9180*/  LOP3.LUT P2, RZ, R18.reuse, 0x7f, RZ, 0xc0, !PT ;  /* 0x0000007f12ff7812 */ /* 0x040fe2000784c0ff */
[----:B------:R-:W-:Y:S01]  /*9190*/  ULDC UR5, c[0x0][0x900] ;  /* 0x0002400000057ab9 */ /* 0x000fe20000000800 */
[----:B------:R-:W-:Y:S01]  /*91a0*/  LOP3.LUT P0, RZ, R18, 0x1f, RZ, 0xc0, !PT ;  /* 0x0000001f12ff7812 */ /* 0x000fe2000780c0ff */
[----:B------:R-:W-:Y:S01]  /*91b0*/  UMOV UR6, 0xffffffff ;  /* 0xffffffff00067882 */ /* 0x000fe20000000000 */
[----:B------:R-:W-:Y:S01]  /*91c0*/  BSSY B0, `(.L_x_108) ;  /* 0x00000c0000007945 */ /* 0x000fe20003800000 */
[----:B------:R-:W-:Y:S01]  /*91d0*/  USHF.L.U32 UR6, UR6, UR5, URZ ;  /* 0x0000000506067299 */ /* 0x000fe2000800063f */
[----:B------:R-:W-:Y:S01]  /*91e0*/  IMAD.MOV.U32 R13, RZ, RZ, 0x1 ;  /* 0x00000001ff0d7424 */ /* 0x000fe200078e00ff */
[----:B------:R-:W-:Y:S01]  /*91f0*/  LOP3.LUT R11, R19, 0x2, RZ, 0xfc, !PT ;  /* 0x00000002130b7812 */ /* 0x000fe200078efcff */
[----:B------:R-:W-:Y:S01]  /*9200*/  IMAD.MOV.U32 R12, RZ, RZ, RZ ;  /* 0x000000ffff0c7224 */ /* 0x000fe200078e00ff */
[----:B------:R-:W-:Y:S01]  /*9210*/  PLOP3.LUT P0, PT, P0, P2, PT, 0x8a, 0x0 ;  /* 0x000000000000781c */ /* 0x000fe20000705172 */
[----:B------:R-:W-:Y:S01]  /*9220*/  ULDC UR4, c[0x0][0x8a8] ;  /* 0x00022a0000047ab9 */ /* 0x000fe20000000800 */
[----:B------:R-:W-:Y:S01]  /*9230*/  UMOV UR7, 0x1 ;  /* 0x0000000100077882 */ /* 0x000fe20000000000 */
[----:B------:R-:W-:-:S02]  /*9240*/  UIADD3 UR15, UR4, -0x1, URZ ;  /* 0xffffffff040f7890 */ /* 0x000fc4000fffe03f */
[----:B------:R-:W-:Y:S02]  /*9250*/  USHF.L.U32 UR17, UR7, UR5, URZ ;  /* 0x0000000507117299 */ /* 0x000fe4000800063f */
[----:B------:R-:W-:Y:S01]  /*9260*/  ULOP3.LUT UR16, URZ, UR6, URZ, 0x33, !UPT ;  /* 0x000000063f107292 */ /* 0x000fe2000f8e333f */
[----:B------:R-:W-:Y:S01]  /*9270*/  ULDC.64 UR20, c[0x0][0x198] ;  /* 0x0000660000147ab9 */ /* 0x000fe20000000a00 */
[----:B-1----:R-:W-:-:S04]  /*9280*/  IADD3 R0, R0, 0x3f, RZ ;  /* 0x0000003f00007810 */ /* 0x002fc80007ffe0ff */
[----:B------:R-:W-:-:S04]  /*9290*/  SHF.R.S32.HI R3, RZ, 0x1f, R0 ;  /* 0x0000001fff037819 */ /* 0x000fc80000011400 */
[----:B------:R-:W-:Y:S01]  /*92a0*/  LEA.HI R3, R3, R0, RZ, 0x6 ;  /* 0x0000000003037211 */ /* 0x000fe200078f30ff */
[----:B------:R-:W-:-:S03]  /*92b0*/  IMAD.MOV.U32 R0, RZ, RZ, 0x1 ;  /* 0x00000001ff007424 */ /* 0x000fc600078e00ff */
[----:B------:R-:W-:-:S05]  /*92c0*/  SHF.R.S32.HI R3, RZ, 0x6, R3 ;  /* 0x00000006ff037819 */ /* 0x000fca0000011403 */
[----:B------:R-:W-:-:S07]  /*92d0*/  VIADD R10, R3, 0x1 ;  /* 0x00000001030a7836 */ /* 0x000fce0000000000 */
.L_x_120:
[----:B------:R-:W-:-:S03]  /*92e0*/  UMOV UR4, 0xffffffff ;  /* 0xffffffff00047882 */ /* 0x000fc60000000000 */
[----:B------:R-:W-:Y:S05]  /*92f0*/  BRA.DIV UR4, `(.L_x_109) ;  /* 0x0000001604fc7947 */ /* 0x000fea000b800000 */
[----:B------:R-:W-:-:S13]  /*9300*/  ELECT P6, URZ, PT ;  /* 0x00000000003f782f */ /* 0x000fda00038c0000 */
.L_x_149:
[----:B------:R-:W1:Y:S01]  /*9310*/  LDC R7, c[0x0][0x28c] ;  /* 0x0000a300ff077b82 */ /* 0x000e620000000800 */
[----:B------:R-:W-:Y:S01]  /*9320*/  BSSY B1, `(.L_x_110) ;  /* 0x0000037000017945 */ /* 0x000fe20003800000 */
[----:B-1----:R-:W-:-:S13]  /*9330*/  ISETP.LT.OR P6, PT, R7, 0x1, !P6 ;  /* 0x000000010700780c */ /* 0x002fda00077c1670 */
[----:B------:R-:W-:Y:S05]  /*9340*/  @P6 BRA `(.L_x_111) ;  /* 0x0000000000d06947 */ /* 0x000fea0003800000 */
[----:B------:R-:W-:Y:S01]  /*9350*/  IMAD.SHL.U32 R14, R4, 0x40, RZ ;  /* 0x00000040040e7824 */ /* 0x000fe200078e00ff */
[----:B------:R-:W-:Y:S01]  /*9360*/  MOV R20, RZ ;  /* 0x000000ff00147202 */ /* 0x000fe20000000f00 */
[----:B------:R-:W-:Y:S02]  /*9370*/  IMAD.SHL.U32 R15, R5, 0x80, RZ ;  /* 0x00000080050f7824 */ /* 0x000fe400078e00ff */
[----:B------:R-:W-:Y:S02]  /*9380*/  IMAD.MOV.U32 R4, RZ, RZ, R10 ;  /* 0x000000ffff047224 */ /* 0x000fe400078e000a */
[----:B------:R-:W-:Y:S02]  /*9390*/  IMAD.MOV.U32 R5, RZ, RZ, R0 ;  /* 0x000000ffff057224 */ /* 0x000fe400078e0000 */
[----:B------:R-:W-:-:S07]  /*93a0*/  IMAD.MOV.U32 R7, RZ, RZ, R12 ;  /* 0x000000ffff077224 */ /* 0x000fce00078e000c */
.L_x_115:
[----:B------:R-:W1:Y:S01]  /*93b0*/  S2R R9, SR_CgaCtaId ;  /* 0x0000000000097919 */ /* 0x000e620000008800 */
[----:B------:R-:W-:-:S04]  /*93c0*/  MOV R8, 0x400 ;  /* 0x0000040000087802 */ /* 0x000fc80000000f00 */
[----:B-1----:R-:W-:Y:S02]  /*93d0*/  LEA R18, R9, R8, 0x18 ;  /* 0x0000000809127211 */ /* 0x002fe400078ec0ff */
[----:B------:R-:W-:Y:S01]  /*93e0*/  SHF.L.U32 R8, R5, 0x1f, RZ ;  /* 0x0000001f05087819 */ /* 0x000fe200000006ff */
[----:B------:R-:W1:Y:S02]  /*93f0*/  @!P2 LDC R9, c[0x0][0x500] ;  /* 0x00014000ff09ab82 */ /* 0x000e640000000800 */
[----:B------:R-:W-:-:S04]  /*9400*/  IMAD R21, R7, 0x8, R18 ;  /* 0x0000000807157824 */ /* 0x000fc800078e0212 */
[----:B------:R-:W2:Y:S02]  /*9410*/  SYNCS.PHASECHK.TRANS64.TRYWAIT P1, [R21+URZ+0x88], R8 ;  /* 0x00008808150075a7 */ /* 0x000ea4000802017f */
[----:B--2---:R-:W-:Y:S05]  /*9420*/  @!P1 BRA `(.L_x_112) ;  /* 0x0000001400d09947 */ /* 0x004fea0003800000 */
.L_x_150:
[----:B--2---:R-:W-:Y:S01]  /*9430*/  PRMT R8, R11, 0x9910, RZ ;  /* 0x000099100b087816 */ /* 0x004fe200000000ff */
[----:B-1----:R1:W-:Y:S03]  /*9440*/  @!P2 SYNCS.ARRIVE.TRANS64 RZ, [R21+URZ], R9 ;  /* 0x0000000915ffa9a7 */ /* 0x0023e6000800003f */
[----:B------:R-:W-:-:S13]  /*9450*/  ISETP.NE.AND P1, PT, R8, 0x2, PT ;  /* 0x000000020800780c */ /* 0x000fda0003f25270 */
[----:B-1----:R-:W-:Y:S05]  /*9460*/  @P1 BRA `(.L_x_113) ;  /* 0x0000000000041947 */ /* 0x002fea0003800000 */
[----:B------:R-:W-:Y:S01]  /*9470*/  BPT.TRAP 0x1 ;  /* 0x000000040000795c */ /* 0x000fe20000300000 */
.L_x_113:
[----:B------:R-:W-:Y:S05]  /*9480*/  @P0 BRA `(.L_x_114) ;  /* 0x0000000000040947 */ /* 0x000fea0003800000 */
[----:B------:R-:W-:Y:S01]  /*9490*/  BPT.TRAP 0x1 ;  /* 0x000000040000795c */ /* 0x000fe20000300000 */
.L_x_114:
[--C-:B------:R-:W-:Y:S01]  /*94a0*/  IMAD R8, R7, 0x2000, R18.reuse ;  /* 0x0000200007087824 */ /* 0x100fe200078e0212 */
[----:B------:R-:W-:Y:S01]  /*94b0*/  R2UR UR9, R21 ;  /* 0x00000000150972ca */ /* 0x000fe200000e0000 */
[----:B------:R-:W-:Y:S01]  /*94c0*/  IMAD R18, R7, 0x1000, R18 ;  /* 0x0000100007127824 */ /* 0x000fe200078e0212 */
[----:B------:R-:W-:Y:S01]  /*94d0*/  UIADD3 UR4, UP0, UR20, 0xf0, URZ ;  /* 0x000000f014047890 */ /* 0x000fe2000ff1e03f */
[----:B------:R-:W-:Y:S01]  /*94e0*/  VIADD R4, R4, 0xffffffff ;  /* 0xffffffff04047836 */ /* 0x000fe20000000000 */
[----:B------:R-:W-:Y:S01]  /*94f0*/  R2UR UR5, R8 ;  /* 0x00000000080572ca */ /* 0x000fe200000e0000 */
[----:B------:R-:W-:Y:S01]  /*9500*/  UIADD3 UR22, UP1, UR20, 0x1f0, URZ ;  /* 0x000001f014167890 */ /* 0x000fe2000ff3e03f */
[----:B------:R-:W-:Y:S01]  /*9510*/  R2UR UR8, R18 ;  /* 0x00000000120872ca */ /* 0x000fe200000e0000 */
[----:B------:R-:W-:Y:S01]  /*9520*/  UMOV UR6, 0x0 ;  /* 0x0000000000067882 */ /* 0x000fe20000000000 */
[----:B------:R-:W-:Y:S01]  /*9530*/  R2UR UR11, R15 ;  /* 0x000000000f0b72ca */ /* 0x000fe200000e0000 */
[----:B------:R-:W-:Y:S01]  /*9540*/  UIADD3.X UR23, URZ, UR21, URZ, UP1, !UPT ;  /* 0x000000153f177290 */ /* 0x000fe20008ffe43f */
[----:B------:R-:W-:Y:S01]  /*9550*/  R2UR UR10, R20 ;  /* 0x00000000140a72ca */ /* 0x000fe200000e0000 */
[----:B------:R-:W-:Y:S01]  /*9560*/  UMOV UR7, 0x10000000 ;  /* 0x1000000000077882 */ /* 0x000fe20000000000 */
[----:B------:R-:W-:Y:S01]  /*9570*/  R2UR UR12, R6 ;  /* 0x00000000060c72ca */ /* 0x000fe200000e0000 */
[----:B------:R-:W-:Y:S01]  /*9580*/  VIADD R20, R20, 0x40 ;  /* 0x0000004014147836 */ /* 0x000fe20000000000 */
[----:B------:R-:W-:-:S02]  /*9590*/  R2UR UR18, R14 ;  /* 0x000000000e1272ca */ /* 0x000fc400000e0000 */
[----:B------:R-:W-:Y:S01]  /*95a0*/  ISETP.GT.AND P3, PT, R4, 0x1, PT ;  /* 0x000000010400780c */ /* 0x000fe20003f64270 */
[----:B------:R-:W-:Y:S01]  /*95b0*/  UIADD3 UR13, UR5, 0x4300, URZ ;  /* 0x00004300050d7890 */ /* 0x000fe2000fffe03f */
[----:B------:R-:W-:Y:S01]  /*95c0*/  IADD3 R7, R7, 0x1, RZ ;  /* 0x0000000107077810 */ /* 0x000fe20007ffe0ff */
[----:B------:R-:W-:Y:S02]  /*95d0*/  UIADD3.X UR5, URZ, UR21, URZ, UP0, !UPT ;  /* 0x000000153f057290 */ /* 0x000fe400087fe43f */
[----:B------:R-:W-:Y:S01]  /*95e0*/  UIADD3 UR14, UR8, 0x26300, URZ ;  /* 0x00026300080e7890 */ /* 0x000fe2000fffe03f */
[----:B------:R-:W-:Y:S02]  /*95f0*/  ISETP.NE.AND P1, PT, R7, 0x11, PT ;  /* 0x000000110700780c */ /* 0x000fe40003f25270 */
[----:B------:R-:W-:Y:S02]  /*9600*/  UMOV UR8, UR13 ;  /* 0x0000000d00087c82 */ /* 0x000fe40008000000 */
[----:B------:R-:W-:-:S02]  /*9610*/  SEL R8, RZ, 0x1, P1 ;  /* 0x00000001ff087807 */ /* 0x000fc40000800000 */
[----:B------:R1:W-:Y:S01]  /*9620*/  UTMALDG.3D [UR8], [UR4], desc[UR6] ;  /* 0x00000608040075b4 */ /* 0x0003e20008011000 */
[----:B------:R-:W-:Y:S02]  /*9630*/  SEL R7, R7, RZ, P1 ;  /* 0x000000ff07077207 */ /* 0x000fe40000800000 */
[----:B------:R-:W-:Y:S01]  /*9640*/  LOP3.LUT R5, R5, R8, RZ, 0x3c, !PT ;  /* 0x0000000805057212 */ /* 0x000fe200078e3cff */
[----:B-1----:R-:W-:Y:S01]  /*9650*/  UMOV UR8, UR14 ;  /* 0x0000000e00087c82 */ /* 0x002fe20008000000 */
[----:B------:R-:W-:Y:S02]  /*9660*/  UMOV UR11, UR18 ;  /* 0x00000012000b7c82 */ /* 0x000fe40008000000 */
[----:B------:R1:W-:Y:S02]  /*9670*/  UTMALDG.3D [UR8], [UR22], desc[UR6] ;  /* 0x00000608160075b4 */ /* 0x0003e40008011000 */
[----:B-1----:R-:W-:Y:S05]  /*9680*/  @P3 BRA `(.L_x_115) ;  /* 0xfffffffc00483947 */ /* 0x002fea000383ffff */
.L_x_111:
[----:B------:R-:W-:Y:S05]  /*9690*/  BSYNC B1 ;  /* 0x0000000000017941 */ /* 0x000fea0003800000 */
.L_x_110:
[----:B------:R-:W-:Y:S01]  /*96a0*/  LOP3.LUT P3, RZ, R13, 0xff, RZ, 0xc0, !PT ;  /* 0x000000ff0dff7812 */ /* 0x000fe2000786c0ff */
[----:B------:R-:W-:Y:S01]  /*96b0*/  IMAD.IADD R12, R3, 0x1, R12 ;  /* 0x00000001030c7824 */ /* 0x000fe200078e020c */
[----:B------:R-:W-:Y:S01]  /*96c0*/  IADD3 R16, P4, R16, UR36, RZ ;  /* 0x0000002410107c10 */ /* 0x000fe2000ff9e0ff */
[----:B------:R-:W-:Y:S01]  /*96d0*/  ULDC.64 UR4, c[0x0][0x8f8] ;  /* 0x00023e0000047ab9 */ /* 0x000fe20000000a00 */
[----:B------:R-:W-:Y:S01]  /*96e0*/  BSSY B1, `(.L_x_116) ;  /* 0x000006b000017945 */ /* 0x000fe20003800000 */
[----:B------:R-:W-:Y:S02]  /*96f0*/  PRMT R13, RZ, 0x7610, R13 ;  /* 0x00007610ff0d7816 */ /* 0x000fe4000000000d */
[----:B------:R-:W-:Y:S02]  /*9700*/  ISETP.GT.U32.AND P1, PT, R12, 0x10, PT ;  /* 0x000000100c00780c */ /* 0x000fe40003f24070 */
[----:B------:R-:W-:Y:S02]  /*9710*/  IADD3.X R17, R17, UR42, RZ, P4, !PT ;  /* 0x0000002a11117c10 */ /* 0x000fe4000a7fe4ff */
[----:B------:R-:W-:-:S02]  /*9720*/  ISETP.LT.U32.AND P1, PT, R3, 0x11, P1 ;  /* 0x000000110300780c */ /* 0x000fc40000f21070 */
[----:B------:R-:W1:Y:S01]  /*9730*/  @P3 S2R R5, SR_CgaCtaId ;  /* 0x0000000000053919 */ /* 0x000e620000008800 */
[----:B------:R-:W-:-:S04]  /*9740*/  @P3 MOV R4, 0x400 ;  /* 0x0000040000043802 */ /* 0x000fc80000000f00 */
[----:B-1----:R-:W-:Y:S01]  /*9750*/  @P3 LEA R6, R5, R4, 0x18 ;  /* 0x0000000405063211 */ /* 0x002fe200078ec0ff */
[----:B------:R-:W-:-:S03]  /*9760*/  IMAD.WIDE.U32 R4, R12, -0xf0f0f0f, RZ ;  /* 0xf0f0f0f10c047825 */ /* 0x000fc600078e00ff */
[----:B------:R1:W-:Y:S01]  /*9770*/  @P3 SYNCS.ARRIVE.TRANS64.A1T0 RZ, [R6+URZ+0x138], RZ ;  /* 0x000138ff06ff39a7 */ /* 0x0003e2000810003f */
[----:B------:R-:W-:Y:S01]  /*9780*/  ISETP.GE.U32.AND P3, PT, R3, 0x11, PT ;  /* 0x000000110300780c */ /* 0x000fe20003f66070 */
[----:B------:R-:W-:Y:S01]  /*9790*/  IMAD.MOV.U32 R4, RZ, RZ, -0x1 ;  /* 0xffffffffff047424 */ /* 0x000fe200078e00ff */
[----:B------:R-:W-:Y:S02]  /*97a0*/  SHF.R.U32.HI R7, RZ, 0x4, R5 ;  /* 0x00000004ff077819 */ /* 0x000fe40000011605 */
[----:B------:R-:W-:Y:S02]  /*97b0*/  SEL R5, RZ, 0x1, !P1 ;  /* 0x00000001ff057807 */ /* 0x000fe40004800000 */
[----:B------:R-:W-:Y:S01]  /*97c0*/  ISETP.GE.U32.AND P1, PT, R16, UR4, PT ;  /* 0x0000000410007c0c */ /* 0x000fe2000bf26070 */
[----:B------:R-:W-:Y:S01]  /*97d0*/  IMAD R12, R7, -0x11, R12 ;  /* 0xffffffef070c7824 */ /* 0x000fe200078e020c */
[----:B------:R-:W-:Y:S01]  /*97e0*/  LOP3.LUT R0, R0, R5, RZ, 0x3c, !PT ;  /* 0x0000000500007212 */ /* 0x000fe200078e3cff */
[----:B------:R-:W-:Y:S01]  /*97f0*/  IMAD.MOV.U32 R5, RZ, RZ, -0x1 ;  /* 0xffffffffff057424 */ /* 0x000fe200078e00ff */
[----:B------:R-:W-:-:S02]  /*9800*/  ISETP.GE.U32.AND.EX P1, PT, R17, UR5, PT, P1 ;  /* 0x0000000511007c0c */ /* 0x000fc4000bf26110 */
[----:B-1----:R-:W-:Y:S02]  /*9810*/  MOV R6, 0xffffffff ;  /* 0xffffffff00067802 */ /* 0x002fe40000000f00 */
[--C-:B------:R-:W-:Y:S02]  /*9820*/  @P3 LOP3.LUT R0, R0, 0x1, R7.reuse, 0x78, !PT ;  /* 0x0000000100003812 */ /* 0x100fe400078e7807 */
[----:B------:R-:W-:-:S07]  /*9830*/  PRMT R7, RZ, 0x7610, R7 ;  /* 0x00007610ff077816 */ /* 0x000fce0000000007 */
[----:B------:R-:W-:Y:S05]  /*9840*/  @P1 BRA `(.L_x_117) ;  /* 0x0000000400501947 */ /* 0x000fea0003800000 */
[----:B------:R-:W-:Y:S01]  /*9850*/  ULDC.64 UR4, c[0x0][0x8d0] ;  /* 0x0002340000047ab9 */ /* 0x000fe20000000a00 */
[----:B------:R-:W1:Y:S01]  /*9860*/  S2R R15, SR_CTAID.X ;  /* 0x00000000000f7919 */ /* 0x000e620000002500 */
[----:B------:R-:W-:Y:S01]  /*9870*/  ISETP.NE.U32.AND P1, PT, RZ, UR4, PT ;  /* 0x00000004ff007c0c */ /* 0x000fe2000bf25070 */
[----:B------:R-:W-:Y:S01]  /*9880*/  ULDC UR7, c[0x0][0x8d8] ;  /* 0x0002360000077ab9 */ /* 0x000fe20000000800 */
[----:B------:R-:W-:Y:S01]  /*9890*/  IMAD.MOV.U32 R4, RZ, RZ, R16 ;  /* 0x000000ffff047224 */ /* 0x000fe200078e0010 */
[----:B------:R-:W2:Y:S01]  /*98a0*/  S2R R14, SR_CTAID.Y ;  /* 0x00000000000e7919 */ /* 0x000ea20000002600 */
[----:B------:R-:W-:Y:S01]  /*98b0*/  ISETP.NE.AND.EX P1, PT, RZ, UR5, PT, P1 ;  /* 0x00000005ff007c0c */ /* 0x000fe2000bf25310 */
[----:B------:R-:W-:-:S12]  /*98c0*/  IMAD.MOV.U32 R5, RZ, RZ, R17 ;  /* 0x000000ffff057224 */ /* 0x000fd800078e0011 */
[----:B------:R-:W-:Y:S05]  /*98d0*/  @!P1 BRA `(.L_x_118) ;  /* 0x0000000000289947 */ /* 0x000fea0003800000 */
[----:B------:R-:W-:Y:S02]  /*98e0*/  ULDC UR6, c[0x0][0x8dc] ;  /* 0x0002370000067ab9 */ /* 0x000fe40000000800 */
[----:B------:R-:W-:-:S05]  /*98f0*/  IADD3 R9, P1, R16, UR6, RZ ;  /* 0x0000000610097c10 */ /* 0x000fca000ff3e0ff */
[----:B------:R-:W-:-:S04]  /*9900*/  IMAD.X R21, RZ, RZ, R17, P1 ;  /* 0x000000ffff157224 */ /* 0x000fc800008e0611 */
[----:B------:R-:W-:-:S04]  /*9910*/  IMAD.WIDE.U32 R6, R21, UR4, RZ ;  /* 0x0000000415067c25 */ /* 0x000fc8000f8e00ff */
[----:B------:R-:W-:-:S04]  /*9920*/  IMAD.WIDE.U32 R6, P1, R9, UR5, R6 ;  /* 0x0000000509067c25 */ /* 0x000fc8000f820006 */
[----:B------:R-:W-:-:S04]  /*9930*/  IMAD.WIDE.U32 R8, R9, UR4, RZ ;  /* 0x0000000409087c25 */ /* 0x000fc8000f8e00ff */
[----:B------:R-:W-:Y:S01]  /*9940*/  IMAD.X R5, RZ, RZ, RZ, P1 ;  /* 0x000000ffff057224 */ /* 0x000fe200008e06ff */
[----:B------:R-:W-:Y:S01]  /*9950*/  IADD3 RZ, P1, R9, R6, RZ ;  /* 0x0000000609ff7210 */ /* 0x000fe20007f3e0ff */
[----:B------:R-:W-:-:S04]  /*9960*/  IMAD.MOV.U32 R4, RZ, RZ, R7 ;  /* 0x000000ffff047224 */ /* 0x000fc800078e0007 */
[----:B------:R-:W-:-:S08]  /*9970*/  IMAD.WIDE.U32.X R4, R21, UR5, R4, P1 ;  /* 0x0000000515047c25 */ /* 0x000fd000088e0404 */
.L_x_118:
[--C-:B------:R-:W-:Y:S01]  /*9980*/  SHF.R.U64 R8, R4, UR7, R5.reuse ;  /* 0x0000000704087c19 */ /* 0x100fe20008001205 */
[----:B------:R-:W-:Y:S01]  /*9990*/  ULDC.64 UR4, c[0x0][0x8c8] ;  /* 0x0002320000047ab9 */ /* 0x000fe20000000a00 */
[----:B------:R-:W-:Y:S01]  /*99a0*/  SHF.R.U32.HI R4, RZ, UR7, R5 ;  /* 0x00000007ff047c19 */ /* 0x000fe20008011605 */
[----:B------:R-:W3:Y:S01]  /*99b0*/  LDC R24, c[0x0][0x144] ;  /* 0x00005100ff187b82 */ /* 0x000ee20000000800 */
[----:B------:R-:W-:Y:S01]  /*99c0*/  IADD3 R7, P1, RZ, -R8, RZ ;  /* 0x80000008ff077210 */ /* 0x000fe20007f3e0ff */
[----:B------:R-:W-:Y:S01]  /*99d0*/  ULDC.64 UR8, c[0x0][0x8e8] ;  /* 0x00023a0000087ab9 */ /* 0x000fe20000000a00 */
[----:B-1----:R-:W-:Y:S01]  /*99e0*/  I2FP.F32.U32 R9, R15 ;  /* 0x0000000f00097245 */ /* 0x002fe20000201000 */
[----:B------:R-:W-:Y:S01]  /*99f0*/  ULDC UR6, c[0x0][0x8b0] ;  /* 0x00022c0000067ab9 */ /* 0x000fe20000000800 */
[----:B------:R-:W-:Y:S02]  /*9a00*/  IADD3.X R4, RZ, ~R4, RZ, P1, !PT ;  /* 0x80000004ff047210 */ /* 0x000fe40000ffe4ff */
[----:B------:R-:W-:Y:S01]  /*9a10*/  ISETP.NE.U32.AND P1, PT, RZ, UR8, PT ;  /* 0x00000008ff007c0c */ /* 0x000fe2000bf25070 */
[----:B------:R-:W1:Y:S02]  /*9a20*/  LDC R21, c[0x0][0x148] ;  /* 0x00005200ff157b82 */ /* 0x000e640000000800 */
[----:B------:R-:W-:Y:S01]  /*9a30*/  IMAD R6, R4, UR4, RZ ;  /* 0x0000000404067c24 */ /* 0x000fe2000f8e02ff */
[----:B------:R-:W-:Y:S01]  /*9a40*/  ISETP.NE.AND.EX P1, PT, RZ, UR9, PT, P1 ;  /* 0x00000009ff007c0c */ /* 0x000fe2000bf25310 */
[----:B------:R-:W-:Y:S01]  /*9a50*/  IMAD.WIDE.U32 R4, R7, UR4, R16 ;  /* 0x0000000407047c25 */ /* 0x000fe2000f8e0010 */
[----:B------:R-:W-:-:S03]  /*9a60*/  ULDC UR4, c[0x0][0x150] ;  /* 0x0000540000047ab9 */ /* 0x000fc60000000800 */
[----:B------:R-:W-:Y:S02]  /*9a70*/  IMAD R7, R7, UR5, R6 ;  /* 0x0000000507077c24 */ /* 0x000fe4000f8e0206 */
[----:B------:R-:W-:Y:S01]  /*9a80*/  FMUL R6, R9, UR4 ;  /* 0x0000000409067c20 */ /* 0x000fe20008400000 */
[----:B------:R-:W-:Y:S01]  /*9a90*/  ULDC UR4, c[0x0][0x8c0] ;  /* 0x0002300000047ab9 */ /* 0x000fe20000000800 */
[----:B------:R-:W-:Y:S01]  /*9aa0*/  ULDC UR5, c[0x0][0x154] ;  /* 0x0000550000057ab9 */ /* 0x000fe20000000800 */
[----:B------:R-:W-:-:S03]  /*9ab0*/  IMAD.IADD R5, R5, 0x1, R7 ;  /* 0x0000000105057824 */ /* 0x000fc600078e0207 */
[----:B------:R-:W4:Y:S02]  /*9ac0*/  F2I.U32.TRUNC.NTZ R6, R6 ;  /* 0x0000000600067305 */ /* 0x000f24000020f000 */
[----:B------:R-:W-:Y:S02]  /*9ad0*/  SHF.R.U64 R9, R4, UR4, R5 ;  /* 0x0000000404097c19 */ /* 0x000fe40008001205 */
[----:B--2---:R-:W-:-:S05]  /*9ae0*/  I2FP.F32.U32 R4, R14 ;  /* 0x0000000e00047245 */ /* 0x004fca0000201000 */
[----:B------:R-:W-:Y:S01]  /*9af0*/  FMUL R22, R4, UR5 ;  /* 0x0000000504167c20 */ /* 0x000fe20008400000 */
[----:B------:R-:W-:Y:S01]  /*9b00*/  SHF.R.U32.HI R4, RZ, UR4, R5 ;  /* 0x00000004ff047c19 */ /* 0x000fe20008011605 */
[----:B------:R-:W-:-:S03]  /*9b10*/  ULDC UR4, c[0x0][0x900] ;  /* 0x0002400000047ab9 */ /* 0x000fc60000000800 */
[--C-:B------:R-:W-:Y:S01]  /*9b20*/  SHF.R.U64 R20, R9, UR6, R4.reuse ;  /* 0x0000000609147c19 */ /* 0x100fe20008001204 */
[----:B------:R-:W2:Y:S01]  /*9b30*/  F2I.U32.TRUNC.NTZ R22, R22 ;  /* 0x0000001600167305 */ /* 0x000ea2000020f000 */
[----:B------:R-:W-:Y:S01]  /*9b40*/  SHF.R.U32.HI R5, RZ, UR6, R4 ;  /* 0x00000006ff057c19 */ /* 0x000fe20008011604 */
[----:B----4-:R-:W-:-:S03]  /*9b50*/  IMAD.MOV R6, RZ, RZ, -R6 ;  /* 0x000000ffff067224 */ /* 0x010fc600078e0a06 */
[----:B------:R-:W-:Y:S01]  /*9b60*/  SHF.R.U64 R18, R20, UR4, R5 ;  /* 0x0000000414127c19 */ /* 0x000fe20008001205 */
[----:B---3--:R-:W-:Y:S01]  /*9b70*/  IMAD R15, R24, R6, R15 ;  /* 0x00000006180f7224 */ /* 0x008fe200078e020f */
[----:B------:R-:W-:-:S03]  /*9b80*/  SHF.R.U32.HI R23, RZ, UR4, R5 ;  /* 0x00000004ff177c19 */ /* 0x000fc60008011605 */
[----:B------:R-:W-:Y:S02]  /*9b90*/  IMAD.MOV.U32 R4, RZ, RZ, R18 ;  /* 0x000000ffff047224 */ /* 0x000fe400078e0012 */
[----:B------:R-:W-:Y:S01]  /*9ba0*/  IMAD.MOV.U32 R5, RZ, RZ, R23 ;  /* 0x000000ffff057224 */ /* 0x000fe200078e0017 */
[----:B--2---:R-:W-:Y:S06]  /*9bb0*/  @!P1 BRA `(.L_x_119) ;  /* 0x0000000000289947 */ /* 0x004fec0003800000 */
[----:B------:R-:W-:Y:S02]  /*9bc0*/  ULDC UR4, c[0x0][0x8f4] ;  /* 0x00023d0000047ab9 */ /* 0x000fe40000000800 */
[----:B------:R-:W-:-:S05]  /*9bd0*/  IADD3 R5, P1, R18, UR4, RZ ;  /* 0x0000000412057c10 */ /* 0x000fca000ff3e0ff */
[----:B------:R-:W-:-:S04]  /*9be0*/  IMAD.X R23, RZ, RZ, R23, P1 ;  /* 0x000000ffff177224 */ /* 0x000fc800008e0617 */
[----:B------:R-:W-:-:S04]  /*9bf0*/  IMAD.WIDE.U32 R6, R23, UR8, RZ ;  /* 0x0000000817067c25 */ /* 0x000fc8000f8e00ff */
[----:B------:R-:W-:-:S04]  /*9c00*/  IMAD.WIDE.U32 R6, P1, R5, UR9, R6 ;  /* 0x0000000905067c25 */ /* 0x000fc8000f820006 */
[----:B------:R-:W-:-:S04]  /*9c10*/  IMAD.WIDE.U32 R4, R5, UR8, RZ ;  /* 0x0000000805047c25 */ /* 0x000fc8000f8e00ff */
[----:B------:R-:W-:Y:S01]  /*9c20*/  IMAD.MOV.U32 R4, RZ, RZ, R7 ;  /* 0x000000ffff047224 */ /* 0x000fe200078e0007 */
[----:B------:R-:W-:Y:S02]  /*9c30*/  IADD3 RZ, P3, R5, R6, RZ ;  /* 0x0000000605ff7210 */ /* 0x000fe40007f7e0ff */
[----:B------:R-:W-:-:S03]  /*9c40*/  IADD3.X R5, RZ, RZ, RZ, P1, !PT ;  /* 0x000000ffff057210 */ /* 0x000fc60000ffe4ff */
[----:B------:R-:W-:-:S08]  /*9c50*/  IMAD.WIDE.U32.X R4, R23, UR9, R4, P3 ;  /* 0x0000000917047c25 */ /* 0x000fd000098e0404 */
.L_x_119:
[----:B------:R-:W-:Y:S01]  /*9c60*/  ISETP.NE.AND P1, PT, R2, 0x1, PT ;  /* 0x000000010200780c */ /* 0x000fe20003f25270 */
[----:B------:R-:W-:Y:S01]  /*9c70*/  ULDC UR4, c[0x0][0x8f0] ;  /* 0x00023c0000047ab9 */ /* 0x000fe20000000800 */
[----:B------:R-:W-:Y:S01]  /*9c80*/  LOP3.LUT R20, R20, UR16, RZ, 0xc0, !PT ;  /* 0x0000001014147c12 */ /* 0x000fe2000f8ec0ff */
[----:B------:R-:W-:Y:S01]  /*9c90*/  IMAD.MOV R22, RZ, RZ, -R22 ;  /* 0x000000ffff167224 */ /* 0x000fe200078e0a16 */
[----:B------:R-:W-:Y:S01]  /*9ca0*/  SHF.R.U64 R5, R4, UR4, R5 ;  /* 0x0000000404057c19 */ /* 0x000fe20008001205 */
[----:B------:R-:W-:Y:S01]  /*9cb0*/  ULDC UR4, c[0x0][0x8e0] ;  /* 0x0002380000047ab9 */ /* 0x000fe20000000800 */
[----:B------:R-:W-:Y:S01]  /*9cc0*/  LOP3.LUT R9, R9, UR15, RZ, 0xc0, !PT ;  /* 0x0000000f09097c12 */ /* 0x000fe2000f8ec0ff */
[----:B------:R-:W-:Y:S01]  /*9cd0*/  ULDC UR5, c[0x0][0x8b8] ;  /* 0x00022e0000057ab9 */ /* 0x000fe20000000800 */
[----:B------:R-:W-:Y:S02]  /*9ce0*/  IMAD.MOV.U32 R6, RZ, RZ, R8 ;  /* 0x000000ffff067224 */ /* 0x000fe400078e0008 */
[----:B------:R-:W-:-:S02]  /*9cf0*/  IMAD.MOV R7, RZ, RZ, -R5 ;  /* 0x000000ffff077224 */ /* 0x000fc400078e0a05 */
[----:B------:R-:W-:Y:S02]  /*9d00*/  IMAD R20, R5, UR17, R20 ;  /* 0x0000001105147c24 */ /* 0x000fe4000f8e0214 */
[----:B-1----:R-:W-:Y:S02]  /*9d10*/  @P1 IMAD R15, R21, R22, R14 ;  /* 0x00000016150f1224 */ /* 0x002fe400078e020e */
[----:B------:R-:W-:Y:S01]  /*9d20*/  IMAD R18, R7, UR4, R18 ;  /* 0x0000000407127c24 */ /* 0x000fe2000f8e0212 */
[----:B------:R-:W-:Y:S01]  /*9d30*/  ULDC UR4, c[0x0][0x8a8] ;  /* 0x00022a0000047ab9 */ /* 0x000fe20000000800 */
[----:B------:R-:W-:Y:S02]  /*9d40*/  IMAD R15, R20, UR5, R15 ;  /* 0x00000005140f7c24 */ /* 0x000fe4000f8e020f */
[----:B------:R-:W-:Y:S02]  /*9d50*/  IMAD R18, R18, UR4, R9 ;  /* 0x0000000412127c24 */ /* 0x000fe4000f8e0209 */
[----:B------:R-:W-:-:S03]  /*9d60*/  IMAD.MOV.U32 R7, RZ, RZ, 0x1 ;  /* 0x00000001ff077424 */ /* 0x000fc600078e00ff */
[----:B------:R-:W-:Y:S02]  /*9d70*/  SEL R4, R18, R15, !P1 ;  /* 0x0000000f12047207 */ /* 0x000fe40004800000 */
[----:B------:R-:W-:-:S07]  /*9d80*/  SEL R5, R15, R18, !P1 ;  /* 0x000000120f057207 */ /* 0x000fce0004800000 */
.L_x_117:
[----:B------:R-:W-:Y:S05]  /*9d90*/  BSYNC B1 ;  /* 0x0000000000017941 */ /* 0x000fea0003800000 */
.L_x_116:
[----:B------:R-:W-:-:S13]  /*9da0*/  LOP3.LUT P1, RZ, R7, 0xff, RZ, 0xc0, !PT ;  /* 0x000000ff07ff7812 */ /* 0x000fda000782c0ff */
[----:B------:R-:W-:Y:S05]  /*9db0*/  @P1 BRA `(.L_x_120) ;  /* 0xfffffff400481947 */ /* 0x000fea000383ffff */
[----:B------:R-:W-:Y:S05]  /*9dc0*/  BSYNC B0 ;  /* 0x0000000000007941 */ /* 0x000fea0003800000 */
.L_x_108:
[----:B------:R-:W-:-:S03]  /*9dd0*/  UMOV UR4, 0xffffffff ;  /* 0xffffffff00047882 */ /* 0x000fc60000000000 */
[----:B------:R-:W-:Y:S05]  /*9de0*/  BRA.DIV UR4, `(.L_x_121) ;  /* 0x0000000e04747947 */ /* 0x000fea000b800000 */
[----:B------:R-:W-:-:S13]  /*9df0*/  ELECT P6, URZ, PT ;  /* 0x00000000003f782f */ /* 0x000fda00038c0000 */
.L_x_153:
[----:B------:R-:W-:Y:S04]  /*9e00*/  BSSY B0, `(.L_x_122) ;  /* 0x00000a0000007945 */ /* 0x000fe80003800000 */
[----:B------:R-:W-:Y:S05]  /*9e10*/  @!P6 BRA `(.L_x_123) ;  /* 0x000000080078e947 */ /* 0x000fea0003800000 */
[----:B------:R-:W-:-:S04]  /*9e20*/  LOP3.LUT R19, R19, 0x2, RZ, 0xfc, !PT ;  /* 0x0000000213137812 */ /* 0x000fc800078efcff */
[----:B------:R-:W-:-:S13]  /*9e30*/  ISETP.NE.AND P0, PT, R19, 0x3, PT ;  /* 0x000000031300780c */ /* 0x000fda0003f05270 */
[----:B------:R-:W-:Y:S05]  /*9e40*/  @!P0 BRA `(.L_x_124) ;  /* 0x0000000000048947 */ /* 0x000fea0003800000 */
[----:B------:R-:W-:Y:S01]  /*9e50*/  BPT.TRAP 0x1 ;  /* 0x000000040000795c */ /* 0x000fe20000300000 */
.L_x_124:
[----:B------:R-:W1:Y:S01]  /*9e60*/  S2R R3, SR_CgaCtaId ;  /* 0x0000000000037919 */ /* 0x000e620000008800 */
[----:B------:R-:W-:-:S04]  /*9e70*/  MOV R2, 0x400 ;  /* 0x0000040000027802 */ /* 0x000fc80000000f00 */
[----:B-1----:R-:W-:Y:S02]  /*9e80*/  LEA R3, R3, R2, 0x18 ;  /* 0x0000000203037211 */ /* 0x002fe400078ec0ff */
[----:B------:R-:W-:Y:S02]  /*9e90*/  SHF.L.U32 R2, R0, 0x1f, RZ ;  /* 0x0000001f00027819 */ /* 0x000fe400000006ff */
[----:B------:R-:W-:-:S05]  /*9ea0*/  IADD3 R3, R3, 0x88, RZ ;  /* 0x0000008803037810 */ /* 0x000fca0007ffe0ff */
[C---:B------:R-:W-:Y:S02]  /*9eb0*/  IMAD R7, R12.reuse, 0x8, R3 ;  /* 0x000000080c077824 */ /* 0x040fe400078e0203 */
[----:B------:R-:W-:Y:S02]  /*9ec0*/  VIADD R12, R12, 0x1 ;  /* 0x000000010c0c7836 */ /* 0x000fe40000000000 */
[----:B------:R-:W1:Y:S03]  /*9ed0*/  SYNCS.PHASECHK.TRANS64.TRYWAIT P0, [R7+URZ], R2 ;  /* 0x00000002070075a7 */ /* 0x000e66000800017f */
[----:B------:R-:W-:-:S04]  /*9ee0*/  ISETP.NE.AND P1, PT, R12, 0x11, PT ;  /* 0x000000110c00780c */ /* 0x000fc80003f25270 */
[----:B------:R-:W-:Y:S02]  /*9ef0*/  SEL R5, RZ, 0x1, P1 ;  /* 0x00000001ff057807 */ /* 0x000fe40000800000 */
[----:B------:R-:W-:Y:S02]  /*9f00*/  SEL R12, R12, RZ, P1 ;  /* 0x000000ff0c0c7207 */ /* 0x000fe40000800000 */
[----:B------:R-:W-:-:S03]  /*9f10*/  LOP3.LUT R5, R0, R5, RZ, 0x3c, !PT ;  /* 0x0000000500057212 */ /* 0x000fc600078e3cff */
[----:B------:R-:W-:Y:S01]  /*9f20*/  IMAD R9, R12, 0x8, R3 ;  /* 0x000000080c097824 */ /* 0x000fe200078e0203 */
[----:B------:R-:W-:Y:S01]  /*9f30*/  SHF.L.U32 R4, R5, 0x1f, RZ ;  /* 0x0000001f05047819 */ /* 0x000fe200000006ff */
[----:B-1----:R-:W-:Y:S06]  /*9f40*/  @!P0 BRA `(.L_x_125) ;  /* 0x0000000c003c8947 */ /* 0x002fec0003800000 */
.L_x_154:
[----:B------:R-:W2:Y:S01]  /*9f50*/  SYNCS.PHASECHK.TRANS64.TRYWAIT P0, [R9+URZ], R4 ;  /* 0x00000004090075a7 */ /* 0x000ea2000800017f */
[----:B------:R-:W-:-:S05]  /*9f60*/  VIADD R0, R12, 0x1 ;  /* 0x000000010c007836 */ /* 0x000fca0000000000 */
[----:B------:R-:W-:-:S04]  /*9f70*/  ISETP.NE.AND P1, PT, R0, 0x11, PT ;  /* 0x000000110000780c */ /* 0x000fc80003f25270 */
[----:B-1----:R-:W-:Y:S02]  /*9f80*/  SEL R2, RZ, 0x1, P1 ;  /* 0x00000001ff027807 */ /* 0x002fe40000800000 */
[----:B------:R-:W-:Y:S02]  /*9f90*/  SEL R0, R0, RZ, P1 ;  /* 0x000000ff00007207 */ /* 0x000fe40000800000 */
[----:B------:R-:W-:-:S03]  /*9fa0*/  LOP3.LUT R7, R5, R2, RZ, 0x3c, !PT ;  /* 0x0000000205077212 */ /* 0x000fc600078e3cff */
[----:B------:R-:W-:Y:S01]  /*9fb0*/  IMAD R6, R0, 0x8, R3 ;  /* 0x0000000800067824 */ /* 0x000fe200078e0203 */
[----:B------:R-:W-:Y:S01]  /*9fc0*/  SHF.L.U32 R5, R7, 0x1f, RZ ;  /* 0x0000001f07057819 */ /* 0x000fe200000006ff */
[----:B--2---:R-:W-:Y:S06]  /*9fd0*/  @!P0 BRA `(.L_x_126) ;  /* 0x0000000c002c8947 */ /* 0x004fec0003800000 */
.L_x_155:
[----:B------:R-:W2:Y:S01]  /*9fe0*/  SYNCS.PHASECHK.TRANS64.TRYWAIT P0, [R6+URZ], R5 ;  /* 0x00000005060075a7 */ /* 0x000ea2000800017f */
[----:B------:R-:W-:-:S04]  /*9ff0*/  IADD3 R0, R0, 0x1, RZ ;  /* 0x0000000100007810 */ /* 0x000fc80007ffe0ff */
[----:B------:R-:W-:-:S04]  /*a000*/  ISETP.NE.AND P1, PT, R0, 0x11, PT ;  /* 0x000000110000780c */ /* 0x000fc80003f25270 */
[----:B------:R-:W-:Y:S02]  /*a010*/  SEL R2, RZ, 0x1, P1 ;  /* 0x00000001ff027807 */ /* 0x000fe40000800000 */
[----:B------:R-:W-:Y:S02]  /*a020*/  SEL R0, R0, RZ, P1 ;  /* 0x000000ff00007207 */ /* 0x000fe40000800000 */
[----:B------:R-:W-:-:S03]  /*a030*/  LOP3.LUT R7, R7, R2, RZ, 0x3c, !PT ;  /* 0x0000000207077212 */ /* 0x000fc600078e3cff */
[----:B-1----:R-:W-:Y:S01]  /*a040*/  IMAD R9, R0, 0x8, R3 ;  /* 0x0000000800097824 */ /* 0x002fe200078e0203 */
[----:B------:R-:W-:Y:S01]  /*a050*/  SHF.L.U32 R4, R7, 0x1f, RZ ;  /* 0x0000001f07047819 */ /* 0x000fe200000006ff */
[----:B--2---:R-:W-:Y:S06]  /*a060*/  @!P0 BRA `(.L_x_127) ;  /* 0x0000000c001c8947 */ /* 0x004fec0003800000 */
.L_x_156:
[----:B------:R-:W2:Y:S01]  /*a070*/  SYNCS.PHASECHK.TRANS64.TRYWAIT P0, [R9+URZ], R4 ;  /* 0x00000004090075a7 */ /* 0x000ea2000800017f */
[----:B------:R-:W-:-:S05]  /*a080*/  VIADD R0, R0, 0x1 ;  /* 0x0000000100007836 */ /* 0x000fca0000000000 */
[----:B------:R-:W-:-:S04]  /*a090*/  ISETP.NE.AND P1, PT, R0, 0x11, PT ;  /* 0x000000110000780c */ /* 0x000fc80003f25270 */
[----:B------:R-:W-:Y:S02]  /*a0a0*/  SEL R2, RZ, 0x1, P1 ;  /* 0x00000001ff027807 */ /* 0x000fe40000800000 */
[----:B------:R-:W-:Y:S02]  /*a0b0*/  SEL R0, R0, RZ, P1 ;  /* 0x000000ff00007207 */ /* 0x000fe40000800000 */
[----:B------:R-:W-:-:S03]  /*a0c0*/  LOP3.LUT R7, R7, R2, RZ, 0x3c, !PT ;  /* 0x0000000207077212 */ /* 0x000fc600078e3cff */
[----:B-1----:R-:W-:Y:S01]  /*a0d0*/  IMAD R6, R0, 0x8, R3 ;  /* 0x0000000800067824 */ /* 0x002fe200078e0203 */
[----:B------:R-:W-:Y:S01]  /*a0e0*/  SHF.L.U32 R5, R7, 0x1f, RZ ;  /* 0x0000001f07057819 */ /* 0x000fe200000006ff */
[----:B--2---:R-:W-:Y:S06]  /*a0f0*/  @!P0 BRA `(.L_x_128) ;  /* 0x0000000c000c8947 */ /* 0x004fec0003800000 */
.L_x_157:
        /* <DEDUP_REMOVED lines=9> */
.L_x_158:
        /* <DEDUP_REMOVED lines=9> */
.L_x_159:
        /* <DEDUP_REMOVED lines=9> */
.L_x_160:
        /* <DEDUP_REMOVED lines=9> */
.L_x_161:
        /* <DEDUP_REMOVED lines=9> */
.L_x_162:
        /* <DEDUP_REMOVED lines=9> */
.L_x_163:
        /* <DEDUP_REMOVED lines=9> */
.L_x_164:
        /* <DEDUP_REMOVED lines=9> */
.L_x_165:
        /* <DEDUP_REMOVED lines=9> */
.L_x_166:
        /* <DEDUP_REMOVED lines=9> */
.L_x_167:
        /* <DEDUP_REMOVED lines=9> */
.L_x_168:
[----:B------:R-:W2:Y:S01]  /*a730*/  SYNCS.PHASECHK.TRANS64.TRYWAIT P0, [R9+URZ], R4 ;  /* 0x00000004090075a7 */ /* 0x000ea2000800017f */
[----:B------:R-:W-:-:S05]  /*a740*/  VIADD R0, R0, 0x1 ;  /* 0x0000000100007836 */ /* 0x000fca0000000000 */
[----:B------:R-:W-:-:S04]  /*a750*/  ISETP.NE.AND P1, PT, R0, 0x11, PT ;  /* 0x000000110000780c */ /* 0x000fc80003f25270 */
[----:B------:R-:W-:Y:S02]  /*a760*/  SEL R2, RZ, 0x1, P1 ;  /* 0x00000001ff027807 */ /* 0x000fe40000800000 */
[----:B------:R-:W-:Y:S02]  /*a770*/  SEL R0, R0, RZ, P1 ;  /* 0x000000ff00007207 */ /* 0x000fe40000800000 */
[----:B------:R-:W-:Y:S01]  /*a780*/  LOP3.LUT R2, R7, R2, RZ, 0x3c, !PT ;  /* 0x0000000207027212 */ /* 0x000fe200078e3cff */
[----:B--2---:R-:W-:Y:S06]  /*a790*/  @!P0 BRA `(.L_x_140) ;  /* 0x0000000800548947 */ /* 0x004fec0003800000 */
.L_x_169:
[----:B------:R-:W-:Y:S01]  /*a7a0*/  IMAD R3, R0, 0x8, R3 ;  /* 0x0000000800037824 */ /* 0x000fe200078e0203 */
[----:B------:R-:W-:-:S07]  /*a7b0*/  SHF.L.U32 R0, R2, 0x1f, RZ ;  /* 0x0000001f02007819 */ /* 0x000fce00000006ff */
.L_x_141:
[----:B---3--:R3:W4:Y:S02]  /*a7c0*/  SYNCS.PHASECHK.TRANS64.TRYWAIT P0, [R3+URZ], R0 ;  /* 0x00000000030075a7 */ /* 0x008724000800017f */
[----:B----4-:R-:W-:Y:S05]  /*a7d0*/  @!P0 NANOSLEEP.SYNCS 0x989680 ;  /* 0x009896800000895d */ /* 0x010fea0003900000 */
[----:B------:R-:W4:Y:S02]  /*a7e0*/  @!P0 SYNCS.PHASECHK.TRANS64 P0, [R3+URZ], R0 ;  /* 0x00000000030085a7 */ /* 0x000f24000800007f */
[----:B----4-:R-:W-:Y:S05]  /*a7f0*/  @!P0 BRA `(.L_x_141) ;  /* 0xfffffffc00f08947 */ /* 0x010fea000383ffff */
.L_x_123:
[----:B------:R-:W-:Y:S05]  /*a800*/  BSYNC B0 ;  /* 0x0000000000007941 */ /* 0x000fea0003800000 */
.L_x_122:
[----:B------:R-:W-:Y:S05]  /*a810*/  EXIT ;  /* 0x000000000000794d */ /* 0x000fea0003800000 */
.L_x_21:
[----:B--2---:R-:W-:-:S04]  /*a820*/  IMAD.U32 R5, RZ, RZ, UR5 ;  /* 0x00000005ff057e24 */ /* 0x004fc8000f8e00ff */
[----:B------:R2:W3:Y:S03]  /*a830*/  SYNCS.PHASECHK.TRANS64.TRYWAIT P0, [R5+URZ], R0 ;  /* 0x00000000050075a7 */ /* 0x0004e6000800017f */
[----:B---3--:R-:W-:Y:S05]  /*a840*/  @!P0 NANOSLEEP.SYNCS 0x989680 ;  /* 0x009896800000895d */ /* 0x008fea0003900000 */
[----:B------:R-:W3:Y:S02]  /*a850*/  @!P0 SYNCS.PHASECHK.TRANS64 P0, [R5+URZ], R0 ;  /* 0x00000000050085a7 */ /* 0x000ee4000800007f */
[----:B---3--:R-:W-:Y:S05]  /*a860*/  @!P0 BRA `(.L_x_21) ;  /* 0xfffffffc00ec8947 */ /* 0x008fea000383ffff */
[----:B------:R-:W-:Y:S05]  /*a870*/  BRA `(.L_x_20) ;  /* 0xffffff70006c7947 */ /* 0x000fea000383ffff */
.L_x_27:
[----:B--2---:R-:W-:-:S04]  /*a880*/  IMAD.U32 R5, RZ, RZ, UR8 ;  /* 0x00000008ff057e24 */ /* 0x004fc8000f8e00ff */
[----:B------:R2:W3:Y:S03]  /*a890*/  SYNCS.PHASECHK.TRANS64.TRYWAIT P0, [R5+URZ], R4 ;  /* 0x00000004050075a7 */ /* 0x0004e6000800017f */
[----:B---3--:R-:W-:Y:S05]  /*a8a0*/  @!P0 NANOSLEEP.SYNCS 0x989680 ;  /* 0x009896800000895d */ /* 0x008fea0003900000 */
[----:B------:R-:W3:Y:S02]  /*a8b0*/  @!P0 SYNCS.PHASECHK.TRANS64 P0, [R5+URZ], R4 ;  /* 0x00000004050085a7 */ /* 0x000ee4000800007f */
[----:B---3--:R-:W-:Y:S05]  /*a8c0*/  @!P0 BRA `(.L_x_27) ;  /* 0xfffffffc00ec8947 */ /* 0x008fea000383ffff */
[----:B------:R-:W-:Y:S05]  /*a8d0*/  BRA `(.L_x_26) ;  /* 0xffffff7400f07947 */ /* 0x000fea000383ffff */
.L_x_51:
[----:B-1----:R1:W2:Y:S02]  /*a8e0*/  SYNCS.PHASECHK.TRANS64.TRYWAIT P0, [R13+URZ+0x110], R4 ;  /* 0x000110040d0075a7 */ /* 0x0022a4000800017f */
[----:B--2---:R-:W-:Y:S05]  /*a8f0*/  @!P0 NANOSLEEP.SYNCS 0x989680 ;  /* 0x009896800000895d */ /* 0x004fea0003900000 */
[----:B------:R-:W2:Y:S02]  /*a900*/  @!P0 SYNCS.PHASECHK.TRANS64 P0, [R13+URZ+0x110], R4 ;  /* 0x000110040d0085a7 */ /* 0x000ea4000800007f */
[----:B--2---:R-:W-:Y:S05]  /*a910*/  @!P0 BRA `(.L_x_51) ;  /* 0xfffffffc00f08947 */ /* 0x004fea000383ffff */
[----:B------:R-:W-:Y:S05]  /*a920*/  BRA `(.L_x_142) ;  /* 0xffffff8400fc7947 */ /* 0x000fea000383ffff */
.L_x_62:
[----:B-1----:R1:W2:Y:S02]  /*a930*/  SYNCS.PHASECHK.TRANS64.TRYWAIT P0, [R25+URZ+0x110], R14 ;  /* 0x0001100e190075a7 */ /* 0x0022a4000800017f */
[----:B--2---:R-:W-:Y:S05]  /*a940*/  @!P0 NANOSLEEP.SYNCS 0x989680 ;  /* 0x009896800000895d */ /* 0x004fea0003900000 */
[----:B------:R-:W2:Y:S02]  /*a950*/  @!P0 SYNCS.PHASECHK.TRANS64 P0, [R25+URZ+0x110], R14 ;  /* 0x0001100e190085a7 */ /* 0x000ea4000800007f */
[----:B--2---:R-:W-:Y:S05]  /*a960*/  @!P0 BRA `(.L_x_62) ;  /* 0xfffffffc00f08947 */ /* 0x004fea000383ffff */
[----:B------:R-:W-:Y:S05]  /*a970*/  BRA `(.L_x_143) ;  /* 0xffffffa800a07947 */ /* 0x000fea000383ffff */
.L_x_78:
[----:B-1----:R-:W-:-:S04]  /*a980*/  MOV R10, UR4 ;  /* 0x00000004000a7c02 */ /* 0x002fc80008000f00 */
[----:B------:R1:W2:Y:S03]  /*a990*/  SYNCS.PHASECHK.TRANS64.TRYWAIT P0, [R10+URZ+0x138], R3 ;  /* 0x000138030a0075a7 */ /* 0x0002a6000800017f */
[----:B--2---:R-:W-:Y:S05]  /*a9a0*/  @!P0 NANOSLEEP.SYNCS 0x989680 ;  /* 0x009896800000895d */ /* 0x004fea0003900000 */
[----:B------:R-:W2:Y:S02]  /*a9b0*/  @!P0 SYNCS.PHASECHK.TRANS64 P0, [R10+URZ+0x138], R3 ;  /* 0x000138030a0085a7 */ /* 0x000ea4000800007f */
[----:B--2---:R-:W-:Y:S05]  /*a9c0*/  @!P0 BRA `(.L_x_78) ;  /* 0xfffffffc00ec8947 */ /* 0x004fea000383ffff */
[----:B------:R-:W-:Y:S05]  /*a9d0*/  BRA `(.L_x_77) ;  /* 0xffffffd800387947 */ /* 0x000fea000383ffff */
.L_x_87:
[----:B-1----:R-:W-:-:S04]  /*a9e0*/  IMAD.U32 R5, RZ, RZ, UR5 ;  /* 0x00000005ff057e24 */ /* 0x002fc8000f8e00ff */
[----:B------:R1:W2:Y:S03]  /*a9f0*/  SYNCS.PHASECHK.TRANS64.TRYWAIT P1, [R5+URZ+0x120], R4 ;  /* 0x00012004050075a7 */ /* 0x0002a6000802017f */
[----:B--2---:R-:W-:Y:S05]  /*aa00*/  @!P1 NANOSLEEP.SYNCS 0x989680 ;  /* 0x009896800000995d */ /* 0x004fea0003900000 */
[----:B------:R-:W2:Y:S02]  /*aa10*/  @!P1 SYNCS.PHASECHK.TRANS64 P1, [R5+URZ+0x120], R4 ;  /* 0x00012004050095a7 */ /* 0x000ea4000802007f */
[----:B--2---:R-:W-:Y:S05]  /*aa20*/  @!P1 BRA `(.L_x_87) ;  /* 0xfffffffc00ec9947 */ /* 0x004fea000383ffff */
[----:B------:R-:W-:Y:S05]  /*aa30*/  BRA `(.L_x_144) ;  /* 0xffffffdc00247947 */ /* 0x000fea000383ffff */
.L_x_93:
[----:B-12---:R-:W-:-:S04]  /*aa40*/  IMAD.U32 R5, RZ, RZ, UR5 ;  /* 0x00000005ff057e24 */ /* 0x006fc8000f8e00ff */
[----:B------:R1:W2:Y:S03]  /*aa50*/  SYNCS.PHASECHK.TRANS64.TRYWAIT P1, [R5+URZ+0x128], R4 ;  /* 0x00012804050075a7 */ /* 0x0002a6000802017f */
[----:B--2---:R-:W-:Y:S05]  /*aa60*/  @!P1 NANOSLEEP.SYNCS 0x989680 ;  /* 0x009896800000995d */ /* 0x004fea0003900000 */
[----:B------:R-:W2:Y:S02]  /*aa70*/  @!P1 SYNCS.PHASECHK.TRANS64 P1, [R5+URZ+0x128], R4 ;  /* 0x00012804050095a7 */ /* 0x000ea4000802007f */
[----:B--2---:R-:W-:Y:S05]  /*aa80*/  @!P1 BRA `(.L_x_93) ;  /* 0xfffffffc00ec9947 */ /* 0x004fea000383ffff */
[----:B------:R-:W-:Y:S05]  /*aa90*/  BRA `(.L_x_145) ;  /* 0xffffffdc006c7947 */ /* 0x000fea000383ffff */
.L_x_105:
[----:B-1----:R1:W3:Y:S02]  /*aaa0*/  SYNCS.PHASECHK.TRANS64.TRYWAIT P0, [R3+URZ+0x120], R0 ;  /* 0x00012000030075a7 */ /* 0x0022e4000800017f */
[----:B---3--:R-:W-:Y:S05]  /*aab0*/  @!P0 NANOSLEEP.SYNCS 0x989680 ;  /* 0x009896800000895d */ /* 0x008fea0003900000 */
[----:B------:R-:W3:Y:S02]  /*aac0*/  @!P0 SYNCS.PHASECHK.TRANS64 P0, [R3+URZ+0x120], R0 ;  /* 0x00012000030085a7 */ /* 0x000ee4000800007f */
[----:B---3--:R-:W-:Y:S05]  /*aad0*/  @!P0 BRA `(.L_x_105) ;  /* 0xfffffffc00f08947 */ /* 0x008fea000383ffff */
[----:B------:R-:W-:Y:S05]  /*aae0*/  BRA `(.L_x_146) ;  /* 0xffffffe4006c7947 */ /* 0x000fea000383ffff */
.L_x_109:
[----:B------:R-:W-:Y:S01]  /*aaf0*/  BSSY B1, `(.L_x_147) ;  /* 0x0000006000017945 */ /* 0x000fe20003800000 */
[----:B------:R-:W-:-:S07]  /*ab00*/  IMAD.MOV.U32 R15, RZ, RZ, -0x1 ;  /* 0xffffffffff0f7424 */ /* 0x000fce00078e00ff */
[----:B------:R-:W-:Y:S05]  /*ab10*/  WARPSYNC.COLLECTIVE R15, `(.L_x_148) ;  /* 0x000000000f0c7348 */ /* 0x000fea0003c00000 */
[----:B------:R-:W-:Y:S02]  /*ab20*/  ELECT P6, UR62, PT ;  /* 0x00000000003e782f */ /* 0x000fe400038c0000 */
[----:B------:R-:W-:Y:S01]  /*ab30*/  MOV R14, UR62 ;  /* 0x0000003e000e7c02 */ /* 0x000fe20008000f00 */
[----:B------:R-:W-:Y:S10]  /*ab40*/  ENDCOLLECTIVE ;  /* 0x000000000000791b */ /* 0x000ff40003800000 */
.L_x_148:
[----:B------:R-:W-:Y:S05]  /*ab50*/  BSYNC B1 ;  /* 0x0000000000017941 */ /* 0x000fea0003800000 */
.L_x_147:
[----:B------:R-:W-:Y:S05]  /*ab60*/  BRA `(.L_x_149) ;  /* 0xffffffe400e87947 */ /* 0x000fea000383ffff */
.L_x_112:
[----:B--2---:R2:W3:Y:S02]  /*ab70*/  SYNCS.PHASECHK.TRANS64.TRYWAIT P1, [R21+URZ+0x88], R8 ;  /* 0x00008808150075a7 */ /* 0x0044e4000802017f */
[----:B---3--:R-:W-:Y:S05]  /*ab80*/  @!P1 NANOSLEEP.SYNCS 0x989680 ;  /* 0x009896800000995d */ /* 0x008fea0003900000 */
[----:B------:R-:W3:Y:S02]  /*ab90*/  @!P1 SYNCS.PHASECHK.TRANS64 P1, [R21+URZ+0x88], R8 ;  /* 0x00008808150095a7 */ /* 0x000ee4000802007f */
[----:B---3--:R-:W-:Y:S05]  /*aba0*/  @!P1 BRA `(.L_x_112) ;  /* 0xfffffffc00f09947 */ /* 0x008fea000383ffff */
[----:B------:R-:W-:Y:S05]  /*abb0*/  BRA `(.L_x_150) ;  /* 0xffffffe8001c7947 */ /* 0x000fea000383ffff */
.L_x_121:
[----:B------:R-:W-:Y:S01]  /*abc0*/  BSSY B0, `(.L_x_151) ;  /* 0x0000006000007945 */ /* 0x000fe20003800000 */
[----:B------:R-:W-:-:S07]  /*abd0*/  IMAD.MOV.U32 R15, RZ, RZ, -0x1 ;  /* 0xffffffffff0f7424 */ /* 0x000fce00078e00ff */
[----:B------:R-:W-:Y:S05]  /*abe0*/  WARPSYNC.COLLECTIVE R15, `(.L_x_152) ;  /* 0x000000000f0c7348 */ /* 0x000fea0003c00000 */
[----:B------:R-:W-:Y:S02]  /*abf0*/  ELECT P6, UR62, PT ;  /* 0x00000000003e782f */ /* 0x000fe400038c0000 */
[----:B------:R-:W-:Y:S01]  /*ac00*/  MOV R14, UR62 ;  /* 0x0000003e000e7c02 */ /* 0x000fe20008000f00 */
[----:B------:R-:W-:Y:S10]  /*ac10*/  ENDCOLLECTIVE ;  /* 0x000000000000791b */ /* 0x000ff40003800000 */
.L_x_152:
[----:B------:R-:W-:Y:S05]  /*ac20*/  BSYNC B0 ;  /* 0x0000000000007941 */ /* 0x000fea0003800000 */
.L_x_151:
[----:B------:R-:W-:Y:S05]  /*ac30*/  BRA `(.L_x_153) ;  /* 0xfffffff000707947 */ /* 0x000fea000383ffff */
.L_x_125:
[----:B-1----:R1:W2:Y:S02]  /*ac40*/  SYNCS.PHASECHK.TRANS64.TRYWAIT P0, [R7+URZ], R2 ;  /* 0x00000002070075a7 */ /* 0x0022a4000800017f */
[----:B--2---:R-:W-:Y:S05]  /*ac50*/  @!P0 NANOSLEEP.SYNCS 0x989680 ;  /* 0x009896800000895d */ /* 0x004fea0003900000 */
[----:B------:R-:W2:Y:S02]  /*ac60*/  @!P0 SYNCS.PHASECHK.TRANS64 P0, [R7+URZ], R2 ;  /* 0x00000002070085a7 */ /* 0x000ea4000800007f */
[----:B--2---:R-:W-:Y:S05]  /*ac70*/  @!P0 BRA `(.L_x_125) ;  /* 0xfffffffc00f08947 */ /* 0x004fea000383ffff */
[----:B------:R-:W-:Y:S05]  /*ac80*/  BRA `(.L_x_154) ;  /* 0xfffffff000b07947 */ /* 0x000fea000383ffff */
.L_x_126:
[----:B-1----:R1:W2:Y:S02]  /*ac90*/  SYNCS.PHASECHK.TRANS64.TRYWAIT P0, [R9+URZ], R4 ;  /* 0x00000004090075a7 */ /* 0x0022a4000800017f */
[----:B--2---:R-:W-:Y:S05]  /*aca0*/  @!P0 NANOSLEEP.SYNCS 0x989680 ;  /* 0x009896800000895d */ /* 0x004fea0003900000 */
[----:B------:R-:W2:Y:S02]  /*acb0*/  @!P0 SYNCS.PHASECHK.TRANS64 P0, [R9+URZ], R4 ;  /* 0x00000004090085a7 */ /* 0x000ea4000800007f */
[----:B--2---:R-:W-:Y:S05]  /*acc0*/  @!P0 BRA `(.L_x_126) ;  /* 0xfffffffc00f08947 */ /* 0x004fea000383ffff */
[----:B------:R-:W-:Y:S05]  /*acd0*/  BRA `(.L_x_155) ;  /* 0xfffffff000c07947 */ /* 0x000fea000383ffff */
.L_x_127:
[----:B-1----:R1:W2:Y:S02]  /*ace0*/  SYNCS.PHASECHK.TRANS64.TRYWAIT P0, [R6+URZ], R5 ;  /* 0x00000005060075a7 */ /* 0x0022a4000800017f */
[----:B--2---:R-:W-:Y:S05]  /*acf0*/  @!P0 NANOSLEEP.SYNCS 0x989680 ;  /* 0x009896800000895d */ /* 0x004fea0003900000 */
[----:B------:R-:W2:Y:S02]  /*ad00*/  @!P0 SYNCS.PHASECHK.TRANS64 P0, [R6+URZ], R5 ;  /* 0x00000005060085a7 */ /* 0x000ea4000800007f */
[----:B--2---:R-:W-:Y:S05]  /*ad10*/  @!P0 BRA `(.L_x_127) ;  /* 0xfffffffc00f08947 */ /* 0x004fea000383ffff */
[----:B------:R-:W-:Y:S05]  /*ad20*/  BRA `(.L_x_156) ;  /* 0xfffffff000d07947 */ /* 0x000fea000383ffff */
.L_x_128:
[----:B-1----:R1:W2:Y:S02]  /*ad30*/  SYNCS.PHASECHK.TRANS64.TRYWAIT P0, [R9+URZ], R4 ;  /* 0x00000004090075a7 */ /* 0x0022a4000800017f */
[----:B--2---:R-:W-:Y:S05]  /*ad40*/  @!P0 NANOSLEEP.SYNCS 0x989680 ;  /* 0x009896800000895d */ /* 0x004fea0003900000 */
[----:B------:R-:W2:Y:S02]  /*ad50*/  @!P0 SYNCS.PHASECHK.TRANS64 P0, [R9+URZ], R4 ;  /* 0x00000004090085a7 */ /* 0x000ea4000800007f */
[----:B--2---:R-:W-:Y:S05]  /*ad60*/  @!P0 BRA `(.L_x_128) ;  /* 0xfffffffc00f08947 */ /* 0x004fea000383ffff */
[----:B------:R-:W-:Y:S05]  /*ad70*/  BRA `(.L_x_157) ;  /* 0xfffffff000e07947 */ /* 0x000fea000383ffff */
.L_x_129:
[----:B-1----:R1:W2:Y:S02]  /*ad80*/  SYNCS.PHASECHK.TRANS64.TRYWAIT P0, [R6+URZ], R5 ;  /* 0x00000005060075a7 */ /* 0x0022a4000800017f */
[----:B--2---:R-:W-:Y:S05]  /*ad90*/  @!P0 NANOSLEEP.SYNCS 0x989680 ;  /* 0x009896800000895d */ /* 0x004fea0003900000 */
[----:B------:R-:W2:Y:S02]  /*ada0*/  @!P0 SYNCS.PHASECHK.TRANS64 P0, [R6+URZ], R5 ;  /* 0x00000005060085a7 */ /* 0x000ea4000800007f */
[----:B--2---:R-:W-:Y:S05]  /*adb0*/  @!P0 BRA `(.L_x_129) ;  /* 0xfffffffc00f08947 */ /* 0x004fea000383ffff */
[----:B------:R-:W-:Y:S05]  /*adc0*/  BRA `(.L_x_158) ;  /* 0xfffffff000f07947 */ /* 0x000fea000383ffff */
.L_x_130:
[----:B-1----:R1:W2:Y:S02]  /*add0*/  SYNCS.PHASECHK.TRANS64.TRYWAIT P0, [R9+URZ], R4 ;  /* 0x00000004090075a7 */ /* 0x0022a4000800017f */
[----:B--2---:R-:W-:Y:S05]  /*ade0*/  @!P0 NANOSLEEP.SYNCS 0x989680 ;  /* 0x009896800000895d */ /* 0x004fea0003900000 */
[----:B------:R-:W2:Y:S02]  /*adf0*/  @!P0 SYNCS.PHASECHK.TRANS64 P0, [R9+URZ], R4 ;  /* 0x00000004090085a7 */ /* 0x000ea4000800007f */
[----:B--2---:R-:W-:Y:S05]  /*ae00*/  @!P0 BRA `(.L_x_130) ;  /* 0xfffffffc00f08947 */ /* 0x004fea000383ffff */
[----:B------:R-:W-:Y:S05]  /*ae10*/  BRA `(.L_x_159) ;  /* 0xfffffff400007947 */ /* 0x000fea000383ffff */
.L_x_131:
[----:B-1----:R1:W2:Y:S02]  /*ae20*/  SYNCS.PHASECHK.TRANS64.TRYWAIT P0, [R6+URZ], R5 ;  /* 0x00000005060075a7 */ /* 0x0022a4000800017f */
[----:B--2---:R-:W-:Y:S05]  /*ae30*/  @!P0 NANOSLEEP.SYNCS 0x989680 ;  /* 0x009896800000895d */ /* 0x004fea0003900000 */
[----:B------:R-:W2:Y:S02]  /*ae40*/  @!P0 SYNCS.PHASECHK.TRANS64 P0, [R6+URZ], R5 ;  /* 0x00000005060085a7 */ /* 0x000ea4000800007f */
[----:B--2---:R-:W-:Y:S05]  /*ae50*/  @!P0 BRA `(.L_x_131) ;  /* 0xfffffffc00f08947 */ /* 0x004fea000383ffff */
[----:B------:R-:W-:Y:S05]  /*ae60*/  BRA `(.L_x_160) ;  /* 0xfffffff400107947 */ /* 0x000fea000383ffff */
.L_x_132:
[----:B-1----:R1:W2:Y:S02]  /*ae70*/  SYNCS.PHASECHK.TRANS64.TRYWAIT P0, [R9+URZ], R4 ;  /* 0x00000004090075a7 */ /* 0x0022a4000800017f */
[----:B--2---:R-:W-:Y:S05]  /*ae80*/  @!P0 NANOSLEEP.SYNCS 0x989680 ;  /* 0x009896800000895d */ /* 0x004fea0003900000 */
[----:B------:R-:W2:Y:S02]  /*ae90*/  @!P0 SYNCS.PHASECHK.TRANS64 P0, [R9+URZ], R4 ;  /* 0x00000004090085a7 */ /* 0x000ea4000800007f */
[----:B--2---:R-:W-:Y:S05]  /*aea0*/  @!P0 BRA `(.L_x_132) ;  /* 0xfffffffc00f08947 */ /* 0x004fea000383ffff */
[----:B------:R-:W-:Y:S05]  /*aeb0*/  BRA `(.L_x_161) ;  /* 0xfffffff400207947 */ /* 0x000fea000383ffff */
.L_x_133:
[----:B-1----:R1:W2:Y:S02]  /*aec0*/  SYNCS.PHASECHK.TRANS64.TRYWAIT P0, [R6+URZ], R5 ;  /* 0x00000005060075a7 */ /* 0x0022a4000800017f */
[----:B--2---:R-:W-:Y:S05]  /*aed0*/  @!P0 NANOSLEEP.SYNCS 0x989680 ;  /* 0x009896800000895d */ /* 0x004fea0003900000 */
[----:B------:R-:W2:Y:S02]  /*aee0*/  @!P0 SYNCS.PHASECHK.TRANS64 P0, [R6+URZ], R5 ;  /* 0x00000005060085a7 */ /* 0x000ea4000800007f */
[----:B--2---:R-:W-:Y:S05]  /*aef0*/  @!P0 BRA `(.L_x_133) ;  /* 0xfffffffc00f08947 */ /* 0x004fea000383ffff */
[----:B------:R-:W-:Y:S05]  /*af00*/  BRA `(.L_x_162) ;  /* 0xfffffff400307947 */ /* 0x000fea000383ffff */
.L_x_134:
[----:B-1----:R1:W2:Y:S02]  /*af10*/  SYNCS.PHASECHK.TRANS64.TRYWAIT P0, [R9+URZ], R4 ;  /* 0x00000004090075a7 */ /* 0x0022a4000800017f */
[----:B--2---:R-:W-:Y:S05]  /*af20*/  @!P0 NANOSLEEP.SYNCS 0x989680 ;  /* 0x009896800000895d */ /* 0x004fea0003900000 */
[----:B------:R-:W2:Y:S02]  /*af30*/  @!P0 SYNCS.PHASECHK.TRANS64 P0, [R9+URZ], R4 ;  /* 0x00000004090085a7 */ /* 0x000ea4000800007f */
[----:B--2---:R-:W-:Y:S05]  /*af40*/  @!P0 BRA `(.L_x_134) ;  /* 0xfffffffc00f08947 */ /* 0x004fea000383ffff */
[----:B------:R-:W-:Y:S05]  /*af50*/  BRA `(.L_x_163) ;  /* 0xfffffff400407947 */ /* 0x000fea000383ffff */
.L_x_135:
[----:B-1----:R1:W2:Y:S02]  /*af60*/  SYNCS.PHASECHK.TRANS64.TRYWAIT P0, [R6+URZ], R5 ;  /* 0x00000005060075a7 */ /* 0x0022a4000800017f */
[----:B--2---:R-:W-:Y:S05]  /*af70*/  @!P0 NANOSLEEP.SYNCS 0x989680 ;  /* 0x009896800000895d */ /* 0x004fea0003900000 */
[----:B------:R-:W2:Y:S02]  /*af80*/  @!P0 SYNCS.PHASECHK.TRANS64 P0, [R6+URZ], R5 ;  /* 0x00000005060085a7 */ /* 0x000ea4000800007f */
[----:B--2---:R-:W-:Y:S05]  /*af90*/  @!P0 BRA `(.L_x_135) ;  /* 0xfffffffc00f08947 */ /* 0x004fea000383ffff */
[----:B------:R-:W-:Y:S05]  /*afa0*/  BRA `(.L_x_164) ;  /* 0xfffffff400507947 */ /* 0x000fea000383ffff */
.L_x_136:
[----:B-1----:R1:W2:Y:S02]  /*afb0*/  SYNCS.PHASECHK.TRANS64.TRYWAIT P0, [R9+URZ], R4 ;  /* 0x00000004090075a7 */ /* 0x0022a4000800017f */
[----:B--2---:R-:W-:Y:S05]  /*afc0*/  @!P0 NANOSLEEP.SYNCS 0x989680 ;  /* 0x009896800000895d */ /* 0x004fea0003900000 */
[----:B------:R-:W2:Y:S02]  /*afd0*/  @!P0 SYNCS.PHASECHK.TRANS64 P0, [R9+URZ], R4 ;  /* 0x00000004090085a7 */ /* 0x000ea4000800007f */
[----:B--2---:R-:W-:Y:S05]  /*afe0*/  @!P0 BRA `(.L_x_136) ;  /* 0xfffffffc00f08947 */ /* 0x004fea000383ffff */
[----:B------:R-:W-:Y:S05]  /*aff0*/  BRA `(.L_x_165) ;  /* 0xfffffff400607947 */ /* 0x000fea000383ffff */
.L_x_137:
[----:B-1----:R1:W2:Y:S02]  /*b000*/  SYNCS.PHASECHK.TRANS64.TRYWAIT P0, [R6+URZ], R5 ;  /* 0x00000005060075a7 */ /* 0x0022a4000800017f */
[----:B--2---:R-:W-:Y:S05]  /*b010*/  @!P0 NANOSLEEP.SYNCS 0x989680 ;  /* 0x009896800000895d */ /* 0x004fea0003900000 */
[----:B------:R-:W2:Y:S02]  /*b020*/  @!P0 SYNCS.PHASECHK.TRANS64 P0, [R6+URZ], R5 ;  /* 0x00000005060085a7 */ /* 0x000ea4000800007f */
[----:B--2---:R-:W-:Y:S05]  /*b030*/  @!P0 BRA `(.L_x_137) ;  /* 0xfffffffc00f08947 */ /* 0x004fea000383ffff */
[----:B------:R-:W-:Y:S05]  /*b040*/  BRA `(.L_x_166) ;  /* 0xfffffff400707947 */ /* 0x000fea000383ffff */
.L_x_138:
[----:B-1----:R1:W2:Y:S02]  /*b050*/  SYNCS.PHASECHK.TRANS64.TRYWAIT P0, [R9+URZ], R4 ;  /* 0x00000004090075a7 */ /* 0x0022a4000800017f */
[----:B--2---:R-:W-:Y:S05]  /*b060*/  @!P0 NANOSLEEP.SYNCS 0x989680 ;  /* 0x009896800000895d */ /* 0x004fea0003900000 */
[----:B------:R-:W2:Y:S02]  /*b070*/  @!P0 SYNCS.PHASECHK.TRANS64 P0, [R9+URZ], R4 ;  /* 0x00000004090085a7 */ /* 0x000ea4000800007f */
[----:B--2---:R-:W-:Y:S05]  /*b080*/  @!P0 BRA `(.L_x_138) ;  /* 0xfffffffc00f08947 */ /* 0x004fea000383ffff */
[----:B------:R-:W-:Y:S05]  /*b090*/  BRA `(.L_x_167) ;  /* 0xfffffff400807947 */ /* 0x000fea000383ffff */
.L_x_139:
[----:B-1----:R1:W2:Y:S02]  /*b0a0*/  SYNCS.PHASECHK.TRANS64.TRYWAIT P0, [R6+URZ], R5 ;  /* 0x00000005060075a7 */ /* 0x0022a4000800017f */
[----:B--2---:R-:W-:Y:S05]  /*b0b0*/  @!P0 NANOSLEEP.SYNCS 0x989680 ;  /* 0x009896800000895d */ /* 0x004fea0003900000 */
[----:B------:R-:W2:Y:S02]  /*b0c0*/  @!P0 SYNCS.PHASECHK.TRANS64 P0, [R6+URZ], R5 ;  /* 0x00000005060085a7 */ /* 0x000ea4000800007f */
[----:B--2---:R-:W-:Y:S05]  /*b0d0*/  @!P0 BRA `(.L_x_139) ;  /* 0xfffffffc00f08947 */ /* 0x004fea000383ffff */
[----:B------:R-:W-:Y:S05]  /*b0e0*/  BRA `(.L_x_168) ;  /* 0xfffffff400907947 */ /* 0x000fea000383ffff */
.L_x_140:
[----:B--2---:R2:W3:Y:S02]  /*b0f0*/  SYNCS.PHASECHK.TRANS64.TRYWAIT P0, [R9+URZ], R4 ;  /* 0x00000004090075a7 */ /* 0x0044e4000800017f */
[----:B---3--:R-:W-:Y:S05]  /*b100*/  @!P0 NANOSLEEP.SYNCS 0x989680 ;  /* 0x009896800000895d */ /* 0x008fea0003900000 */
[----:B------:R-:W3:Y:S02]  /*b110*/  @!P0 SYNCS.PHASECHK.TRANS64 P0, [R9+URZ], R4 ;  /* 0x00000004090085a7 */ /* 0x000ee4000800007f */
[----:B---3--:R-:W-:Y:S05]  /*b120*/  @!P0 BRA `(.L_x_140) ;  /* 0xfffffffc00f08947 */ /* 0x008fea000383ffff */
[----:B------:R-:W-:Y:S05]  /*b130*/  BRA `(.L_x_169) ;  /* 0xfffffff400987947 */ /* 0x000fea000383ffff */
.L_x_170:
[----:B------:R-:W-:-:S00]  /*b140*/  BRA `(.L_x_170) ;  /* 0xfffffffc00fc7947 */ /* 0x000fc0000383ffff */
[----:B------:R-:W-:-:S00]  /*b150*/  NOP ;  /* 0x0000000000007918 */ /* 0x000fc00000000000 */
        /* <DEDUP_REMOVED lines=10> */
.L_x_171:


//--------------------- .nv.global.init           --------------------------
	.section	.nv.global.init,"aw",@progbits
.nv.global.init:
	.type		$str$24,@object
	.size		$str$24,($str$25 - $str$24)
$str$24:
        /*0000*/ 	.byte	0x28, 0x61, 0x64, 0x64, 0x72, 0x65, 0x73, 0x73, 0x20, 0x26, 0x20, 0x6d, 0x61, 0x73, 0x6b, 0x29
        /*0010*/ 	.byte	0x20, 0x3d, 0x3d, 0x20, 0x30, 0x00
	.type		$str$25,@object
	.size		$str$25,(__unnamed_1 - $str$25)
$str$25:
        /*0016*/ 	.byte	0x2f, 0x74, 0x6d, 0x70, 0x2f, 0x63, 0x75, 0x74, 0x6c, 0x61, 0x73, 0x73, 0x5f, 0x73, 0x77, 0x65
        /*0026*/ 	.byte	0x65, 0x70, 0x5f, 0x73, 0x72, 0x63, 0x2f, 0x69, 0x6e, 0x63, 0x6c, 0x75, 0x64, 0x65, 0x2f, 0x63
        /*0036*/ 	.byte	0x75, 0x74, 0x65, 0x2f, 0x70, 0x6f, 0x69, 0x6e, 0x74, 0x65, 0x72, 0x5f, 0x66, 0x6c, 0x61, 0x67
        /*0046*/ 	.byte	0x67, 0x65, 0x64, 0x2e, 0x68, 0x70, 0x70, 0x00
	.type		__unnamed_1,@object
	.size		__unnamed_1,(.L_0 - __unnamed_1)
__unnamed_1:
        /*004e*/ 	.byte	0x61, 0x75, 0x74, 0x6f, 0x20, 0x63, 0x75, 0x74, 0x65, 0x3a, 0x3a, 0x61, 0x73, 0x5f, 0x70, 0x6f
        /* <DEDUP_REMOVED lines=27> */
        /*020e*/ 	.byte	0x3a, 0x43, 0x3c, 0x34, 0x30, 0x39, 0x36, 0x3e, 0x3e, 0x3e, 0x3e, 0x3e, 0x5d, 0x00
.L_0:


//--------------------- .nv.shared._ZN7cutlass13device_kernelINS_4gemm6kernel13GemmUniversalIN4cute5tupleIJiiiiEEENS1_10collective13CollectiveMmaINS1_37MainloopSm90TmaGmmaWarpSpecializedFP8ILi17ENS5_IJNS4_1CILi1EEESB_SB_EEENS1_35KernelTmaWarpSpecializedCooperativeEEENS5_IJNSA_ILi128EEENSA_ILi64EEESG_EEENS_12float_e4m3_tENS5_IJlSB_lEEESI_SJ_NS4_8TiledMMAINS4_8MMA_AtomIJNS4_4SM904GMMA30MMA_64x64x32_F32E4M3E4M3_SS_TNILNSN_7ScaleInE1ELSP_1EEEEEENS4_6LayoutINS5_IJNSA_ILi2EEESB_SB_EEENS5_IJSB_NSA_ILi0EEESV_EEEEENS5_IJNS4_10UnderscoreESY_SY_EEEEENS4_13SM90_TMA_LOADENS4_14ComposedLayoutINS4_7SwizzleILi2ELi4ELi3EEENS4_18smem_ptr_flag_bitsILi8EEENSS_INS5_IJNSA_ILi8EEESG_EEENS5_IJSG_SB_EEEEEEEvNS4_8identityES11_S1B_vS1C_EENS_8epilogue10collective18CollectiveEpilogueINS1E_22Sm90TmaWarpSpecializedILi2ELi2ELi16ELb0ELb0EEEJSH_NS5_IJSF_NSA_ILi32EEEEEESI_SJ_SI_SJ_NS1E_6fusion15FusionCallbacksIS1I_NS1L_13LinCombEltActINS1E_6thread4GELUESI_fSI_fLNS_15FloatRoundStyleE2EEESH_S1K_JEEES11_NS12_INS13_ILi1ELi4ELi3EEES16_NSS_INS5_IJS17_S1J_EEENS5_IJS1J_SB_EEEEEEENS4_39AutoVectorizingCopyWithAssumedAlignmentILi128EEENS4_14SM90_TMA_STOREES1X_S1Z_NS4_9Copy_AtomIJNS4_17SM90_U32x4_STSM_NENS_6half_tEEEEvEEEvvEEEEvNT_6ParamsE --------------------------
	.section	.nv.shared._ZN7cutlass13device_kernelINS_4gemm6kernel13GemmUniversalIN4cute5tupleIJiiiiEEENS1_10collective13CollectiveMmaINS1_37MainloopSm90TmaGmmaWarpSpecializedFP8ILi17ENS5_IJNS4_1CILi1EEESB_SB_EEENS1_35KernelTmaWarpSpecializedCooperativeEEENS5_IJNSA_ILi128EEENSA_ILi64EEESG_EEENS_12float_e4m3_tENS5_IJlSB_lEEESI_SJ_NS4_8TiledMMAINS4_8MMA_AtomIJNS4_4SM904GMMA30MMA_64x64x32_F32E4M3E4M3_SS_TNILNSN_7ScaleInE1ELSP_1EEEEEENS4_6LayoutINS5_IJNSA_ILi2EEESB_SB_EEENS5_IJSB_NSA_ILi0EEESV_EEEEENS5_IJNS4_10UnderscoreESY_SY_EEEEENS4_13SM90_TMA_LOADENS4_14ComposedLayoutINS4_7SwizzleILi2ELi4ELi3EEENS4_18smem_ptr_flag_bitsILi8EEENSS_INS5_IJNSA_ILi8EEESG_EEENS5_IJSG_SB_EEEEEEEvNS4_8identityES11_S1B_vS1C_EENS_8epilogue10collective18CollectiveEpilogueINS1E_22Sm90TmaWarpSpecializedILi2ELi2ELi16ELb0ELb0EEEJSH_NS5_IJSF_NSA_ILi32EEEEEESI_SJ_SI_SJ_NS1E_6fusion15FusionCallbacksIS1I_NS1L_13LinCombEltActINS1E_6thread4GELUESI_fSI_fLNS_15FloatRoundStyleE2EEESH_S1K_JEEES11_NS12_INS13_ILi1ELi4ELi3EEES16_NSS_INS5_IJS17_S1J_EEENS5_IJS1J_SB_EEEEEEENS4_39AutoVectorizingCopyWithAssumedAlignmentILi128EEENS4_14SM90_TMA_STOREES1X_S1Z_NS4_9Copy_AtomIJNS4_17SM90_U32x4_STSM_NENS_6half_tEEEEvEEEvvEEEEvNT_6ParamsE,"aw",@nobits
	.sectionflags	@""
	.align	16
	.zero		1024


//--------------------- .nv.shared.reserved.0     --------------------------
	.section	.nv.shared.reserved.0,"aw",@nobits
	.weak		__nv_reservedSMEM_offset_0_alias
	.size		__nv_reservedSMEM_offset_0_alias, 0, 0
	.other		__nv_reservedSMEM_offset_0_alias,@"STO_CUDA_RESERVED_SHARED STV_DEFAULT"
__nv_reservedSMEM_offset_0_alias:
	.zero		0


//--------------------- .nv.global                --------------------------
	.section	.nv.global,"aw",@nobits
.nv.global:
	.type		_ZN39_INTERNAL_b148f411_4_k_cu_faffd0c3_26394cute1_E,@object
	.size		_ZN39_INTERNAL_b148f411_4_k_cu_faffd0c3_26394cute1_E,(_ZN39_INTERNAL_b148f411_4_k_cu_faffd0c3_26394cuda3std3__45__cpo6cbeginE - _ZN39_INTERNAL_b148f411_4_k_cu_faffd0c3_26394cute1_E)
_ZN39_INTERNAL_b148f411_4_k_cu_faffd0c3_26394cute1_E:
	.zero		1
	.type		_ZN39_INTERNAL_b148f411_4_k_cu_faffd0c3_26394cuda3std3__45__cpo6cbeginE,@object
	.size		_ZN39_INTERNAL_b148f411_4_k_cu_faffd0c3_26394cuda3std3__45__cpo6cbeginE,(_ZN39_INTERNAL_b148f411_4_k_cu_faffd0c3_26394cuda3std3__48in_placeE - _ZN39_INTERNAL_b148f411_4_k_cu_faffd0c3_26394cuda3std3__45__cpo6cbeginE)
_ZN39_INTERNAL_b148f411_4_k_cu_faffd0c3_26394cuda3std3__45__cpo6cbeginE:
	.zero		1
	.type		_ZN39_INTERNAL_b148f411_4_k_cu_faffd0c3_26394cuda3std3__48in_placeE,@object
	.size		_ZN39_INTERNAL_b148f411_4_k_cu_faffd0c3_26394cuda3std3__48in_placeE,(_ZN39_INTERNAL_b148f411_4_k_cu_faffd0c3_26394cuda3std6ranges3__45__cpo9iter_moveE - _ZN39_INTERNAL_b148f411_4_k_cu_faffd0c3_26394cuda3std3__48in_placeE)
_ZN39_INTERNAL_b148f411_4_k_cu_faffd0c3_26394cuda3std3__48in_placeE:
	.zero		1
	.type		_ZN39_INTERNAL_b148f411_4_k_cu_faffd0c3_26394cuda3std6ranges3__45__cpo9iter_moveE,@object
	.size		_ZN39_INTERNAL_b148f411_4_k_cu_faffd0c3_26394cuda3std6ranges3__45__cpo9iter_moveE,(_ZN39_INTERNAL_b148f411_4_k_cu_faffd0c3_26394cuda3std3__45__cpo5beginE - _ZN39_INTERNAL_b148f411_4_k_cu_faffd0c3_26394cuda3std6ranges3__45__cpo9iter_moveE)
_ZN39_INTERNAL_b148f411_4_k_cu_faffd0c3_26394cuda3std6ranges3__45__cpo9iter_moveE:
	.zero		1
	.type		_ZN39_INTERNAL_b148f411_4_k_cu_faffd0c3_26394cuda3std3__45__cpo5beginE,@object
	.size		_ZN39_INTERNAL_b148f411_4_k_cu_faffd0c3_26394cuda3std3__45__cpo5beginE,(_ZN39_INTERNAL_b148f411_4_k_cu_faffd0c3_26394cuda3std3__441_GLOBAL__N__b148f411_4_k_cu_faffd0c3_26396ignoreE - _ZN39_INTERNAL_b148f411_4_k_cu_faffd0c3_26394cuda3std3__45__cpo5beginE)
_ZN39_INTERNAL_b148f411_4_k_cu_faffd0c3_26394cuda3std3__45__cpo5beginE:
	.zero		1
	.type		_ZN39_INTERNAL_b148f411_4_k_cu_faffd0c3_26394cuda3std3__441_GLOBAL__N__b148f411_4_k_cu_faffd0c3_26396ignoreE,@object
	.size		_ZN39_INTERNAL_b148f411_4_k_cu_faffd0c3_26394cuda3std3__441_GLOBAL__N__b148f411_4_k_cu_faffd0c3_26396ignoreE,(_ZN39_INTERNAL_b148f411_4_k_cu_faffd0c3_26394cute7productE - _ZN39_INTERNAL_b148f411_4_k_cu_faffd0c3_26394cuda3std3__441_GLOBAL__N__b148f411_4_k_cu_faffd0c3_26396ignoreE)
_ZN39_INTERNAL_b148f411_4_k_cu_faffd0c3_26394cuda3std3__441_GLOBAL__N__b148f411_4_k_cu_faffd0c3_26396ignoreE:
	.zero		1
	.type		_ZN39_INTERNAL_b148f411_4_k_cu_faffd0c3_26394cute7productE,@object
	.size		_ZN39_INTERNAL_b148f411_4_k_cu_faffd0c3_26394cute7productE,(_ZN39_INTERNAL_b148f411_4_k_cu_faffd0c3_26394cuda3std3__45__cpo3endE - _ZN39_INTERNAL_b148f411_4_k_cu_faffd0c3_26394cute7productE)
_ZN39_INTERNAL_b148f411_4_k_cu_faffd0c3_26394cute7productE:
	.zero		1
	.type		_ZN39_INTERNAL_b148f411_4_k_cu_faffd0c3_26394cuda3std3__45__cpo3endE,@object
	.size		_ZN39_INTERNAL_b148f411_4_k_cu_faffd0c3_26394cuda3std3__45__cpo3endE,(_ZN39_INTERNAL_b148f411_4_k_cu_faffd0c3_26394cuda3std3__419piecewise_constructE - _ZN39_INTERNAL_b148f411_4_k_cu_faffd0c3_26394cuda3std3__45__cpo3endE)
_ZN39_INTERNAL_b148f411_4_k_cu_faffd0c3_26394cuda3std3__45__cpo3endE:
	.zero		1
	.type		_ZN39_INTERNAL_b148f411_4_k_cu_faffd0c3_26394cuda3std3__419piecewise_constructE,@object
	.size		_ZN39_INTERNAL_b148f411_4_k_cu_faffd0c3_26394cuda3std3__419piecewise_constructE,(_ZN39_INTERNAL_b148f411_4_k_cu_faffd0c3_26394cuda3std3__45__cpo4cendE - _ZN39_INTERNAL_b148f411_4_k_cu_faffd0c3_26394cuda3std3__419piecewise_constructE)
_ZN39_INTERNAL_b148f411_4_k_cu_faffd0c3_26394cuda3std3__419piecewise_constructE:
	.zero		1
	.type		_ZN39_INTERNAL_b148f411_4_k_cu_faffd0c3_26394cuda3std3__45__cpo4cendE,@object
	.size		_ZN39_INTERNAL_b148f411_4_k_cu_faffd0c3_26394cuda3std3__45__cpo4cendE,(_ZN39_INTERNAL_b148f411_4_k_cu_faffd0c3_26394cuda3std6ranges3__45__cpo4swapE - _ZN39_INTERNAL_b148f411_4_k_cu_faffd0c3_26394cuda3std3__45__cpo4cendE)
_ZN39_INTERNAL_b148f411_4_k_cu_faffd0c3_26394cuda3std3__45__cpo4cendE:
	.zero		1
	.type		_ZN39_INTERNAL_b148f411_4_k_cu_faffd0c3_26394cuda3std6ranges3__45__cpo4swapE,@object
	.size		_ZN39_INTERNAL_b148f411_4_k_cu_faffd0c3_26394cuda3std6ranges3__45__cpo4swapE,(.L_8 - _ZN39_INTERNAL_b148f411_4_k_cu_faffd0c3_26394cuda3std6ranges3__45__cpo4swapE)
_ZN39_INTERNAL_b148f411_4_k_cu_faffd0c3_26394cuda3std6ranges3__45__cpo4swapE:
	.zero		1
.L_8:


//--------------------- .nv.constant0._ZN7cutlass13device_kernelINS_4gemm6kernel13GemmUniversalIN4cute5tupleIJiiiiEEENS1_10collective13CollectiveMmaINS1_37MainloopSm90TmaGmmaWarpSpecializedFP8ILi17ENS5_IJNS4_1CILi1EEESB_SB_EEENS1_35KernelTmaWarpSpecializedCooperativeEEENS5_IJNSA_ILi128EEENSA_ILi64EEESG_EEENS_12float_e4m3_tENS5_IJlSB_lEEESI_SJ_NS4_8TiledMMAINS4_8MMA_AtomIJNS4_4SM904GMMA30MMA_64x64x32_F32E4M3E4M3_SS_TNILNSN_7ScaleInE1ELSP_1EEEEEENS4_6LayoutINS5_IJNSA_ILi2EEESB_SB_EEENS5_IJSB_NSA_ILi0EEESV_EEEEENS5_IJNS4_10UnderscoreESY_SY_EEEEENS4_13SM90_TMA_LOADENS4_14ComposedLayoutINS4_7SwizzleILi2ELi4ELi3EEENS4_18smem_ptr_flag_bitsILi8EEENSS_INS5_IJNSA_ILi8EEESG_EEENS5_IJSG_SB_EEEEEEEvNS4_8identityES11_S1B_vS1C_EENS_8epilogue10collective18CollectiveEpilogueINS1E_22Sm90TmaWarpSpecializedILi2ELi2ELi16ELb0ELb0EEEJSH_NS5_IJSF_NSA_ILi32EEEEEESI_SJ_SI_SJ_NS1E_6fusion15FusionCallbacksIS1I_NS1L_13LinCombEltActINS1E_6thread4GELUESI_fSI_fLNS_15FloatRoundStyleE2EEESH_S1K_JEEES11_NS12_INS13_ILi1ELi4ELi3EEES16_NSS_INS5_IJS17_S1J_EEENS5_IJS1J_SB_EEEEEEENS4_39AutoVectorizingCopyWithAssumedAlignmentILi128EEENS4_14SM90_TMA_STOREES1X_S1Z_NS4_9Copy_AtomIJNS4_17SM90_U32x4_STSM_NENS_6half_tEEEEvEEEvvEEEEvNT_6ParamsE --------------------------
	.section	.nv.constant0._ZN7cutlass13device_kernelINS_4gemm6kernel13GemmUniversalIN4cute5tupleIJiiiiEEENS1_10collective13CollectiveMmaINS1_37MainloopSm90TmaGmmaWarpSpecializedFP8ILi17ENS5_IJNS4_1CILi1EEESB_SB_EEENS1_35KernelTmaWarpSpecializedCooperativeEEENS5_IJNSA_ILi128EEENSA_ILi64EEESG_EEENS_12float_e4m3_tENS5_IJlSB_lEEESI_SJ_NS4_8TiledMMAINS4_8MMA_AtomIJNS4_4SM904GMMA30MMA_64x64x32_F32E4M3E4M3_SS_TNILNSN_7ScaleInE1ELSP_1EEEEEENS4_6LayoutINS5_IJNSA_ILi2EEESB_SB_EEENS5_IJSB_NSA_ILi0EEESV_EEEEENS5_IJNS4_10UnderscoreESY_SY_EEEEENS4_13SM90_TMA_LOADENS4_14ComposedLayoutINS4_7SwizzleILi2ELi4ELi3EEENS4_18smem_ptr_flag_bitsILi8EEENSS_INS5_IJNSA_ILi8EEESG_EEENS5_IJSG_SB_EEEEEEEvNS4_8identityES11_S1B_vS1C_EENS_8epilogue10collective18CollectiveEpilogueINS1E_22Sm90TmaWarpSpecializedILi2ELi2ELi16ELb0ELb0EEEJSH_NS5_IJSF_NSA_ILi32EEEEEESI_SJ_SI_SJ_NS1E_6fusion15FusionCallbacksIS1I_NS1L_13LinCombEltActINS1E_6thread4GELUESI_fSI_fLNS_15FloatRoundStyleE2EEESH_S1K_JEEES11_NS12_INS13_ILi1ELi4ELi3EEES16_NSS_INS5_IJS17_S1J_EEENS5_IJS1J_SB_EEEEEEENS4_39AutoVectorizingCopyWithAssumedAlignmentILi128EEENS4_14SM90_TMA_STOREES1X_S1Z_NS4_9Copy_AtomIJNS4_17SM90_U32x4_STSM_NENS_6half_tEEEEvEEEvvEEEEvNT_6ParamsE,"a",@progbits
	.sectionflags	@""
	.align	4
.nv.constant0._ZN7cutlass13device_kernelINS_4gemm6kernel13GemmUniversalIN4cute5tupleIJiiiiEEENS1_10collective13CollectiveMmaINS1_37MainloopSm90TmaGmmaWarpSpecializedFP8ILi17ENS5_IJNS4_1CILi1EEESB_SB_EEENS1_35KernelTmaWarpSpecializedCooperativeEEENS5_IJNSA_ILi128EEENSA_ILi64EEESG_EEENS_12float_e4m3_tENS5_IJlSB_lEEESI_SJ_NS4_8TiledMMAINS4_8MMA_AtomIJNS4_4SM904GMMA30MMA_64x64x32_F32E4M3E4M3_SS_TNILNSN_7ScaleInE1ELSP_1EEEEEENS4_6LayoutINS5_IJNSA_ILi2EEESB_SB_EEENS5_IJSB_NSA_ILi0EEESV_EEEEENS5_IJNS4_10UnderscoreESY_SY_EEEEENS4_13SM90_TMA_LOADENS4_14ComposedLayoutINS4_7SwizzleILi2ELi4ELi3EEENS4_18smem_ptr_flag_bitsILi8EEENSS_INS5_IJNSA_ILi8EEESG_EEENS5_IJSG_SB_EEEEEEEvNS4_8identityES11_S1B_vS1C_EENS_8epilogue10collective18CollectiveEpilogueINS1E_22Sm90TmaWarpSpecializedILi2ELi2ELi16ELb0ELb0EEEJSH_NS5_IJSF_NSA_ILi32EEEEEESI_SJ_SI_SJ_NS1E_6fusion15FusionCallbacksIS1I_NS1L_13LinCombEltActINS1E_6thread4GELUESI_fSI_fLNS_15FloatRoundStyleE2EEESH_S1K_JEEES11_NS12_INS13_ILi1ELi4ELi3EEES16_NSS_INS5_IJS17_S1J_EEENS5_IJS1J_SB_EEEEEEENS4_39AutoVectorizingCopyWithAssumedAlignmentILi128EEENS4_14SM90_TMA_STOREES1X_S1Z_NS4_9Copy_AtomIJNS4_17SM90_U32x4_STSM_NENS_6half_tEEEEvEEEvvEEEEvNT_6ParamsE:
	.zero		2432


//--------------------- SYMBOLS --------------------------

	.type		.nv.reservedSmem.offset0,@object
	.size		.nv.reservedSmem.offset0,0x4
	.type		__assertfail,@function
